// auto-generated by cutlass_sweep.gemm — config: {"arch": "sm_100", "cluster_m": 2, "cluster_n": 4, "dtype": "fp32", "dtype_b": "fp32", "layout": "nt", "stages": 0, "tile_k": 32, "tile_m": 64, "tile_n": 64}
#include "cutlass/cutlass.h"
#include "cutlass/gemm/collective/collective_builder.hpp"
#include "cutlass/gemm/device/gemm_universal_adapter.h"
#include "cutlass/gemm/kernel/gemm_universal.hpp"
#include "cutlass/epilogue/collective/collective_builder.hpp"

using ElemA = float;
using ElemB = float;
using ElemCD = float;
using Acc  = float;
using TileShape    = cute::Shape<cute::_64, cute::_64, cute::_32>;
using ClusterShape = cute::Shape<cute::_2, cute::_4, cute::_1>;

using CollectiveEpilogue = typename cutlass::epilogue::collective::CollectiveBuilder<
    cutlass::arch::Sm100, cutlass::arch::OpClassTensorOp,
    TileShape, ClusterShape,
    cutlass::epilogue::collective::EpilogueTileAuto,
    Acc, Acc,
    ElemCD, cutlass::layout::RowMajor, 128 / cutlass::sizeof_bits<ElemCD>::value,
    ElemCD, cutlass::layout::RowMajor, 128 / cutlass::sizeof_bits<ElemCD>::value,
    cutlass::epilogue::collective::EpilogueScheduleAuto
  >::CollectiveOp;

using CollectiveMainloop = typename cutlass::gemm::collective::CollectiveBuilder<
    cutlass::arch::Sm100, cutlass::arch::OpClassTensorOp,
    ElemA, cutlass::layout::RowMajor, 128 / cutlass::sizeof_bits<ElemA>::value,
    ElemB, cutlass::layout::ColumnMajor, 128 / cutlass::sizeof_bits<ElemB>::value,
    Acc,
    TileShape, ClusterShape,
    cutlass::gemm::collective::StageCountAutoCarveout<static_cast<int>(sizeof(typename CollectiveEpilogue::SharedStorage))>,
    cutlass::gemm::collective::KernelScheduleAuto
  >::CollectiveOp;

using GemmKernel = cutlass::gemm::kernel::GemmUniversal<
    cute::Shape<int,int,int,int>,
    CollectiveMainloop,
    CollectiveEpilogue
>;
using Gemm = cutlass::gemm::device::GemmUniversalAdapter<GemmKernel>;

// Force the device kernel symbol into the cubin without needing a host main.
auto* _anchor = &cutlass::device_kernel<GemmKernel>;


// ===== COMPILED SASS (sm_100a) =====

	.target	sm_100a

	.elftype	@"ET_EXEC"


//--------------------- .note.nv.tkinfo           --------------------------
	.section	.note.nv.tkinfo,"",@"SHT_NOTE"
	.sectionflags	@"SHF_NOTE_NV_TKINFO"
	.tkinfo
        /*0018*/ 	.word	0x00000002
        /*0030*/ 	.string	""
        /*0030*/ 	.string	"ptxas"
        /*0030*/ 	.string	"Cuda compilation tools, release 13.0, V13.0.88"
        /*0030*/ 	.string	"Build cuda_13.0.r13.0/compiler.36424714_0"
        /*0030*/ 	.string	"-arch sm_100a -m 64 "



//--------------------- .note.nv.cuinfo           --------------------------
	.section	.note.nv.cuinfo,"",@"SHT_NOTE"
	.sectionflags	@"SHF_NOTE_NV_CUINFO"
        /*0018*/ 	.short	0x0002
        /*001a*/ 	.short	0x0064
        /*001c*/ 	.short	0x0082
	.zero		2


//--------------------- .nv.info                  --------------------------
	.section	.nv.info,"",@"SHT_CUDA_INFO"
	.align	4


	//----- nvinfo : EIATTR_REGCOUNT
	.align		4
        /*0000*/ 	.byte	0x04, 0x2f
        /*0002*/ 	.short	(.L_19 - .L_18)
	.align		4
.L_18:
        /*0004*/ 	.word	index@(_ZN7cutlass13device_kernelINS_4gemm6kernel13GemmUniversalIN4cute5tupleIJiiiiEEENS1_10collective13CollectiveMmaINS1_35MainloopSm100TmaUmmaWarpSpecializedILi12ELi2ELi4ENS5_IJNS4_1CILi2EEENSA_ILi4EEENSA_ILi1EEEEEEEENS5_IJNSA_ILi64EEESG_NSA_ILi32EEEEEEfNS5_IJlSD_lEEEfSJ_NS4_8TiledMMAINS4_8MMA_AtomIJNS4_17SM100_MMA_TF32_SSINS_10tfloat32_tESN_fLi64ELi64ELNS4_4UMMA5MajorE0ELSP_0ELNSO_7ScaleInE0ELSQ_0EEEEEENS4_6LayoutINS5_IJSD_SD_SD_EEENS5_IJNSA_ILi0EEESV_SV_EEEEENS5_IJNS4_10UnderscoreESY_SY_EEEEENS4_23SM90_TMA_LOAD_MULTICASTENS4_14ComposedLayoutINS4_7SwizzleILi3ELi4ELi3EEENS4_18smem_ptr_flag_bitsILi32EEENST_INS5_IJNSA_ILi8EEESH_EEENS5_IJSH_SD_EEEEEEEvNS4_8identityES11_S1B_vS1C_EENS_8epilogue10collective18CollectiveEpilogueINS1E_23Sm100TmaWarpSpecializedILi3ELi2ELi16ELb1ELb0EEEJSI_NS5_IJNST_ISG_SD_EENST_ISH_SD_EEEEEfSJ_fSJ_NS1E_6fusion15FusionCallbacksIS1I_NS1M_17LinearCombinationIffffLNS_15FloatRoundStyleE2EEESI_S1L_JEEENS4_5SM1004TMEM4LOAD26SM100_TMEM_LOAD_16dp128b8xENS4_13SM90_TMA_LOADES1B_NS4_17SM75_U32x4_LDSM_NENS4_14SM90_TMA_STOREES1B_NS4_17SM90_U32x4_STSM_NENS4_39AutoVectorizingCopyWithAssumedAlignmentILi128EEEEEEvvEEEEvNT_6ParamsE)
        /*0008*/ 	.word	0x00000050


	//----- nvinfo : EIATTR_FRAME_SIZE
	.align		4
.L_19:
        /*000c*/ 	.byte	0x04, 0x11
        /*000e*/ 	.short	(.L_21 - .L_20)
	.align		4
.L_20:
        /*0010*/ 	.word	index@($__internal_2_$__cuda_sm10x_tcgen05_guardrail_trap_unallocated_columns_being_dealloced)
        /*0014*/ 	.word	0x00000000


	//----- nvinfo : EIATTR_FRAME_SIZE
	.align		4
.L_21:
        /*0018*/ 	.byte	0x04, 0x11
        /*001a*/ 	.short	(.L_23 - .L_22)
	.align		4
.L_22:
        /*001c*/ 	.word	index@($__internal_1_$__cuda_sm10x_tcgen05_guardrail_trap_phase_invalid_during_alloc)
        /*0020*/ 	.word	0x00000000


	//----- nvinfo : EIATTR_FRAME_SIZE
	.align		4
.L_23:
        /*0024*/ 	.byte	0x04, 0x11
        /*0026*/ 	.short	(.L_25 - .L_24)
	.align		4
.L_24:
        /*0028*/ 	.word	index@($__internal_0_$__cuda_sm10x_tcgen05_guardrail_trap_col_being_dealloced_not_returned_by_alloc)
        /*002c*/ 	.word	0x00000000


	//----- nvinfo : EIATTR_FRAME_SIZE
	.align		4
.L_25:
        /*0030*/ 	.byte	0x04, 0x11
        /*0032*/ 	.short	(.L_27 - .L_26)
	.align		4
.L_26:
        /*0034*/ 	.word	index@(_ZN7cutlass13device_kernelINS_4gemm6kernel13GemmUniversalIN4cute5tupleIJiiiiEEENS1_10collective13CollectiveMmaINS1_35MainloopSm100TmaUmmaWarpSpecializedILi12ELi2ELi4ENS5_IJNS4_1CILi2EEENSA_ILi4EEENSA_ILi1EEEEEEEENS5_IJNSA_ILi64EEESG_NSA_ILi32EEEEEEfNS5_IJlSD_lEEEfSJ_NS4_8TiledMMAINS4_8MMA_AtomIJNS4_17SM100_MMA_TF32_SSINS_10tfloat32_tESN_fLi64ELi64ELNS4_4UMMA5MajorE0ELSP_0ELNSO_7ScaleInE0ELSQ_0EEEEEENS4_6LayoutINS5_IJSD_SD_SD_EEENS5_IJNSA_ILi0EEESV_SV_EEEEENS5_IJNS4_10UnderscoreESY_SY_EEEEENS4_23SM90_TMA_LOAD_MULTICASTENS4_14ComposedLayoutINS4_7SwizzleILi3ELi4ELi3EEENS4_18smem_ptr_flag_bitsILi32EEENST_INS5_IJNSA_ILi8EEESH_EEENS5_IJSH_SD_EEEEEEEvNS4_8identityES11_S1B_vS1C_EENS_8epilogue10collective18CollectiveEpilogueINS1E_23Sm100TmaWarpSpecializedILi3ELi2ELi16ELb1ELb0EEEJSI_NS5_IJNST_ISG_SD_EENST_ISH_SD_EEEEEfSJ_fSJ_NS1E_6fusion15FusionCallbacksIS1I_NS1M_17LinearCombinationIffffLNS_15FloatRoundStyleE2EEESI_S1L_JEEENS4_5SM1004TMEM4LOAD26SM100_TMEM_LOAD_16dp128b8xENS4_13SM90_TMA_LOADES1B_NS4_17SM75_U32x4_LDSM_NENS4_14SM90_TMA_STOREES1B_NS4_17SM90_U32x4_STSM_NENS4_39AutoVectorizingCopyWithAssumedAlignmentILi128EEEEEEvvEEEEvNT_6ParamsE)
        /*0038*/ 	.word	0x00000000


	//----- nvinfo : EIATTR_MIN_STACK_SIZE
	.align		4
.L_27:
        /*003c*/ 	.byte	0x04, 0x12
        /*003e*/ 	.short	(.L_29 - .L_28)
	.align		4
.L_28:
        /*0040*/ 	.word	index@(_ZN7cutlass13device_kernelINS_4gemm6kernel13GemmUniversalIN4cute5tupleIJiiiiEEENS1_10collective13CollectiveMmaINS1_35MainloopSm100TmaUmmaWarpSpecializedILi12ELi2ELi4ENS5_IJNS4_1CILi2EEENSA_ILi4EEENSA_ILi1EEEEEEEENS5_IJNSA_ILi64EEESG_NSA_ILi32EEEEEEfNS5_IJlSD_lEEEfSJ_NS4_8TiledMMAINS4_8MMA_AtomIJNS4_17SM100_MMA_TF32_SSINS_10tfloat32_tESN_fLi64ELi64ELNS4_4UMMA5MajorE0ELSP_0ELNSO_7ScaleInE0ELSQ_0EEEEEENS4_6LayoutINS5_IJSD_SD_SD_EEENS5_IJNSA_ILi0EEESV_SV_EEEEENS5_IJNS4_10UnderscoreESY_SY_EEEEENS4_23SM90_TMA_LOAD_MULTICASTENS4_14ComposedLayoutINS4_7SwizzleILi3ELi4ELi3EEENS4_18smem_ptr_flag_bitsILi32EEENST_INS5_IJNSA_ILi8EEESH_EEENS5_IJSH_SD_EEEEEEEvNS4_8identityES11_S1B_vS1C_EENS_8epilogue10collective18CollectiveEpilogueINS1E_23Sm100TmaWarpSpecializedILi3ELi2ELi16ELb1ELb0EEEJSI_NS5_IJNST_ISG_SD_EENST_ISH_SD_EEEEEfSJ_fSJ_NS1E_6fusion15FusionCallbacksIS1I_NS1M_17LinearCombinationIffffLNS_15FloatRoundStyleE2EEESI_S1L_JEEENS4_5SM1004TMEM4LOAD26SM100_TMEM_LOAD_16dp128b8xENS4_13SM90_TMA_LOADES1B_NS4_17SM75_U32x4_LDSM_NENS4_14SM90_TMA_STOREES1B_NS4_17SM90_U32x4_STSM_NENS4_39AutoVectorizingCopyWithAssumedAlignmentILi128EEEEEEvvEEEEvNT_6ParamsE)
        /*0044*/ 	.word	0x00000000
.L_29:


//--------------------- .nv.compat                --------------------------
	.section	.nv.compat,"",@"SHT_CUDA_COMPAT_INFO"
	.align	4
        /*0000*/ 	.byte	0x02, 0x09, 0x01, 0x00, 0x02, 0x02, 0x02, 0x00, 0x02, 0x05, 0x05, 0x00, 0x03, 0x07, 0x01, 0x01
        /*0010*/ 	.byte	0x02, 0x03, 0x01, 0x00, 0x02, 0x06, 0x01, 0x00, 0x04, 0x0b, 0x08, 0x00, 0x09, 0x00, 0x00, 0x00
        /*0020*/ 	.byte	0x00, 0x00, 0x00, 0x00


//--------------------- .nv.info._ZN7cutlass13device_kernelINS_4gemm6kernel13GemmUniversalIN4cute5tupleIJiiiiEEENS1_10collective13CollectiveMmaINS1_35MainloopSm100TmaUmmaWarpSpecializedILi12ELi2ELi4ENS5_IJNS4_1CILi2EEENSA_ILi4EEENSA_ILi1EEEEEEEENS5_IJNSA_ILi64EEESG_NSA_ILi32EEEEEEfNS5_IJlSD_lEEEfSJ_NS4_8TiledMMAINS4_8MMA_AtomIJNS4_17SM100_MMA_TF32_SSINS_10tfloat32_tESN_fLi64ELi64ELNS4_4UMMA5MajorE0ELSP_0ELNSO_7ScaleInE0ELSQ_0EEEEEENS4_6LayoutINS5_IJSD_SD_SD_EEENS5_IJNSA_ILi0EEESV_SV_EEEEENS5_IJNS4_10UnderscoreESY_SY_EEEEENS4_23SM90_TMA_LOAD_MULTICASTENS4_14ComposedLayoutINS4_7SwizzleILi3ELi4ELi3EEENS4_18smem_ptr_flag_bitsILi32EEENST_INS5_IJNSA_ILi8EEESH_EEENS5_IJSH_SD_EEEEEEEvNS4_8identityES11_S1B_vS1C_EENS_8epilogue10collective18CollectiveEpilogueINS1E_23Sm100TmaWarpSpecializedILi3ELi2ELi16ELb1ELb0EEEJSI_NS5_IJNST_ISG_SD_EENST_ISH_SD_EEEEEfSJ_fSJ_NS1E_6fusion15FusionCallbacksIS1I_NS1M_17LinearCombinationIffffLNS_15FloatRoundStyleE2EEESI_S1L_JEEENS4_5SM1004TMEM4LOAD26SM100_TMEM_LOAD_16dp128b8xENS4_13SM90_TMA_LOADES1B_NS4_17SM75_U32x4_LDSM_NENS4_14SM90_TMA_STOREES1B_NS4_17SM90_U32x4_STSM_NENS4_39AutoVectorizingCopyWithAssumedAlignmentILi128EEEEEEvvEEEEvNT_6ParamsE --------------------------
	.section	.nv.info._ZN7cutlass13device_kernelINS_4gemm6kernel13GemmUniversalIN4cute5tupleIJiiiiEEENS1_10collective13CollectiveMmaINS1_35MainloopSm100TmaUmmaWarpSpecializedILi12ELi2ELi4ENS5_IJNS4_1CILi2EEENSA_ILi4EEENSA_ILi1EEEEEEEENS5_IJNSA_ILi64EEESG_NSA_ILi32EEEEEEfNS5_IJlSD_lEEEfSJ_NS4_8TiledMMAINS4_8MMA_AtomIJNS4_17SM100_MMA_TF32_SSINS_10tfloat32_tESN_fLi64ELi64ELNS4_4UMMA5MajorE0ELSP_0ELNSO_7ScaleInE0ELSQ_0EEEEEENS4_6LayoutINS5_IJSD_SD_SD_EEENS5_IJNSA_ILi0EEESV_SV_EEEEENS5_IJNS4_10UnderscoreESY_SY_EEEEENS4_23SM90_TMA_LOAD_MULTICASTENS4_14ComposedLayoutINS4_7SwizzleILi3ELi4ELi3EEENS4_18smem_ptr_flag_bitsILi32EEENST_INS5_IJNSA_ILi8EEESH_EEENS5_IJSH_SD_EEEEEEEvNS4_8identityES11_S1B_vS1C_EENS_8epilogue10collective18CollectiveEpilogueINS1E_23Sm100TmaWarpSpecializedILi3ELi2ELi16ELb1ELb0EEEJSI_NS5_IJNST_ISG_SD_EENST_ISH_SD_EEEEEfSJ_fSJ_NS1E_6fusion15FusionCallbacksIS1I_NS1M_17LinearCombinationIffffLNS_15FloatRoundStyleE2EEESI_S1L_JEEENS4_5SM1004TMEM4LOAD26SM100_TMEM_LOAD_16dp128b8xENS4_13SM90_TMA_LOADES1B_NS4_17SM75_U32x4_LDSM_NENS4_14SM90_TMA_STOREES1B_NS4_17SM90_U32x4_STSM_NENS4_39AutoVectorizingCopyWithAssumedAlignmentILi128EEEEEEvvEEEEvNT_6ParamsE,"",@"SHT_CUDA_INFO"
	.sectionflags	@""
	.align	4


	//----- nvinfo : EIATTR_CUDA_API_VERSION
	.align		4
        /*0000*/ 	.byte	0x04, 0x37
        /*0002*/ 	.short	(.L_31 - .L_30)
.L_30:
        /*0004*/ 	.word	0x00000082


	//----- nvinfo : EIATTR_KPARAM_INFO
	.align		4
.L_31:
        /*0008*/ 	.byte	0x04, 0x17
        /*000a*/ 	.short	(.L_33 - .L_32)
.L_32:
        /*000c*/ 	.word	0x00000000
        /*0010*/ 	.short	0x0000
        /*0012*/ 	.short	0x0000
        /*0014*/ 	.byte	0x00, 0xf0, 0x01, 0x20


	//----- nvinfo : EIATTR_AT_ENTRY_FRAGMENTS
	.align		4
.L_33:
        /*0018*/ 	.byte	0x04, 0x4f
        /*001a*/ 	.short	(.L_35 - .L_34)


	//   ....[0]....
.L_34:
        /*001c*/ 	.word	0x00000006


	//----- nvinfo : EIATTR_RESERVED_SMEM_USED
	.align		4
.L_35:
        /*0020*/ 	.byte	0x01, 0x41
	.zero		2


	//----- nvinfo : EIATTR_SPARSE_MMA_MASK
	.align		4
        /*0024*/ 	.byte	0x03, 0x50
        /*0026*/ 	.short	0x0000


	//----- nvinfo : EIATTR_TCGEN05_1CTA_USED
	.align		4
        /*0028*/ 	.byte	0x01, 0x51
	.zero		2


	//----- nvinfo : EIATTR_MAXREG_COUNT
	.align		4
        /*002c*/ 	.byte	0x03, 0x1b
        /*002e*/ 	.short	0x00ff


	//----- nvinfo : EIATTR_NUM_BARRIERS
	.align		4
        /*0030*/ 	.byte	0x02, 0x4c
        /*0032*/ 	.byte	0x07
	.zero		1


	//----- nvinfo : EIATTR_EXTERNS
	.align		4
        /*0034*/ 	.byte	0x04, 0x0f
        /*0036*/ 	.short	(.L_37 - .L_36)


	//   ....[0]....
	.align		4
.L_36:
        /*0038*/ 	.word	index@(__assertfail)


	//----- nvinfo : EIATTR_MERCURY_ISA_VERSION
	.align		4
.L_37:
        /*003c*/ 	.byte	0x03, 0x5f
        /*003e*/ 	.short	0x0101


	//----- nvinfo : EIATTR_INT_WARP_WIDE_INSTR_OFFSETS
	.align		4
        /*0040*/ 	.byte	0x04, 0x31
        /*0042*/ 	.short	(.L_39 - .L_38)


	//   ....[0]....
.L_38:
        /*0044*/ 	.word	0x00004520


	//   ....[1]....
        /*0048*/ 	.word	0x00004550


	//   ....[2]....
        /*004c*/ 	.word	0x00004570


	//   ....[3]....
        /*0050*/ 	.word	0x00005140


	//   ....[4]....
        /*0054*/ 	.word	0x000051c0


	//   ....[5]....
        /*0058*/ 	.word	0x000052c0


	//   ....[6]....
        /*005c*/ 	.word	0x000053d0


	//----- nvinfo : EIATTR_COOP_GROUP_MASK_REGIDS
	.align		4
.L_39:
        /*0060*/ 	.byte	0x04, 0x29
        /*0062*/ 	.short	(.L_41 - .L_40)


	//   ....[0]....
.L_40:
        /*0064*/ 	.word	0xffffffff


	//   ....[1]....
        /*0068*/ 	.word	0xffffffff


	//   ....[2]....
        /*006c*/ 	.word	0xffffffff


	//   ....[3]....
        /*0070*/ 	.word	0xffffffff


	//   ....[4]....
        /*0074*/ 	.word	0xffffffff


	//   ....[5]....
        /*0078*/ 	.word	0xffffffff


	//   ....[6]....
        /*007c*/ 	.word	0xffffffff


	//   ....[7]....
        /*0080*/ 	.word	0xffffffff


	//   ....[8]....
        /*0084*/ 	.word	0xffffffff


	//   ....[9]....
        /*0088*/ 	.word	0xffffffff


	//   ....[10]....
        /*008c*/ 	.word	0xffffffff


	//   ....[11]....
        /*0090*/ 	.word	0xffffffff


	//   ....[12]....
        /*0094*/ 	.word	0xffffffff


	//   ....[13]....
        /*0098*/ 	.word	0xffffffff


	//----- nvinfo : EIATTR_COOP_GROUP_INSTR_OFFSETS
	.align		4
.L_41:
        /*009c*/ 	.byte	0x04, 0x28
        /*009e*/ 	.short	(.L_43 - .L_42)


	//   ....[0]....
.L_42:
        /*00a0*/ 	.word	0x00000080


	//   ....[1]....
        /*00a4*/ 	.word	0x000004e0


	//   ....[2]....
        /*00a8*/ 	.word	0x000007c0


	//   ....[3]....
        /*00ac*/ 	.word	0x00000940


	//   ....[4]....
        /*00b0*/ 	.word	0x00000a40


	//   ....[5]....
        /*00b4*/ 	.word	0x00000bb0


	//   ....[6]....
        /*00b8*/ 	.word	0x00000d50


	//   ....[7]....
        /*00bc*/ 	.word	0x00000f00


	//   ....[8]....
        /*00c0*/ 	.word	0x000023d0


	//   ....[9]....
        /*00c4*/ 	.word	0x00003710


	//   ....[10]....
        /*00c8*/ 	.word	0x00003920


	//   ....[11]....
        /*00cc*/ 	.word	0x00003950


	//   ....[12]....
        /*00d0*/ 	.word	0x00004400


	//   ....[13]....
        /*00d4*/ 	.word	0x00004630


	//----- nvinfo : EIATTR_VRC_CTA_INIT_COUNT
	.align		4
.L_43:
        /*00d8*/ 	.byte	0x02, 0x4a
        /*00da*/ 	.byte	0x80
	.zero		1


	//----- nvinfo : EIATTR_SYSCALL_OFFSETS
	.align		4
        /*00dc*/ 	.byte	0x04, 0x46
        /*00de*/ 	.short	(.L_45 - .L_44)


	//   ....[0]....
.L_44:
        /*00e0*/ 	.word	0x000060d0


	//   ....[1]....
        /*00e4*/ 	.word	0x000061c0


	//   ....[2]....
        /*00e8*/ 	.word	0x00006a70


	//   ....[3]....
        /*00ec*/ 	.word	0x000072d0


	//----- nvinfo : EIATTR_MBARRIER_INSTR_OFFSETS
	.align		4
.L_45:
        /*00f0*/ 	.byte	0x04, 0x39
        /*00f2*/ 	.short	(.L_47 - .L_46)


	//   ....[0]....
.L_46:
        /*00f4*/ 	.word	0x00000620
        /*00f8*/ 	.word	0x000000ff
        /*00fc*/ 	.word	0x00000000
        /*0100*/ 	.short	0x0100
        /*0102*/ 	.byte	0x04
	.zero		1


	//   ....[1]....
        /*0104*/ 	.word	0x00000630
        /*0108*/ 	.word	0x000000ff
        /*010c*/ 	.word	0x00000060
        /*0110*/ 	.short	0x0100
        /*0112*/ 	.byte	0x04
	.zero		1


	//   ....[2]....
        /*0114*/ 	.word	0x00000640
        /*0118*/ 	.word	0x000000ff
        /*011c*/ 	.word	0x00000008
        /*0120*/ 	.short	0x0100
        /*0122*/ 	.byte	0x04
	.zero		1


	//   ....[3]....
        /*0124*/ 	.word	0x00000650
        /*0128*/ 	.word	0x000000ff
        /*012c*/ 	.word	0x00000068
        /*0130*/ 	.short	0x0100
        /*0132*/ 	.byte	0x04
	.zero		1


	//   ....[4]....
        /*0134*/ 	.word	0x00000660
        /*0138*/ 	.word	0x000000ff
        /*013c*/ 	.word	0x00000010
        /*0140*/ 	.short	0x0100
        /*0142*/ 	.byte	0x04
	.zero		1


	//   ....[5]....
        /*0144*/ 	.word	0x00000670
        /*0148*/ 	.word	0x000000ff
        /*014c*/ 	.word	0x00000070
        /*0150*/ 	.short	0x0100
        /*0152*/ 	.byte	0x04
	.zero		1


	//   ....[6]....
        /*0154*/ 	.word	0x00000680
        /*0158*/ 	.word	0x000000ff
        /*015c*/ 	.word	0x00000018
        /*0160*/ 	.short	0x0100
        /*0162*/ 	.byte	0x04
	.zero		1


	//   ....[7]....
        /*0164*/ 	.word	0x00000690
        /*0168*/ 	.word	0x000000ff
        /*016c*/ 	.word	0x00000078
        /*0170*/ 	.short	0x0100
        /*0172*/ 	.byte	0x04
	.zero		1


	//   ....[8]....
        /*0174*/ 	.word	0x000006a0
        /*0178*/ 	.word	0x000000ff
        /*017c*/ 	.word	0x00000020
        /*0180*/ 	.short	0x0100
        /*0182*/ 	.byte	0x04
	.zero		1


	//   ....[9]....
        /*0184*/ 	.word	0x000006b0
        /*0188*/ 	.word	0x000000ff
        /*018c*/ 	.word	0x00000080
        /*0190*/ 	.short	0x0100
        /*0192*/ 	.byte	0x04
	.zero		1


	//   ....[10]....
        /*0194*/ 	.word	0x000006c0
        /*0198*/ 	.word	0x000000ff
        /*019c*/ 	.word	0x00000028
        /*01a0*/ 	.short	0x0100
        /*01a2*/ 	.byte	0x04
	.zero		1


	//   ....[11]....
        /*01a4*/ 	.word	0x000006d0
        /*01a8*/ 	.word	0x000000ff
        /*01ac*/ 	.word	0x00000088
        /*01b0*/ 	.short	0x0100
        /*01b2*/ 	.byte	0x04
	.zero		1


	//   ....[12]....
        /*01b4*/ 	.word	0x000006e0
        /*01b8*/ 	.word	0x000000ff
        /*01bc*/ 	.word	0x00000030
        /*01c0*/ 	.short	0x0100
        /*01c2*/ 	.byte	0x04
	.zero		1


	//   ....[13]....
        /*01c4*/ 	.word	0x000006f0
        /*01c8*/ 	.word	0x000000ff
        /*01cc*/ 	.word	0x00000090
        /*01d0*/ 	.short	0x0100
        /*01d2*/ 	.byte	0x04
	.zero		1


	//   ....[14]....
        /*01d4*/ 	.word	0x00000700
        /*01d8*/ 	.word	0x000000ff
        /*01dc*/ 	.word	0x00000038
        /*01e0*/ 	.short	0x0100
        /*01e2*/ 	.byte	0x04
	.zero		1


	//   ....[15]....
        /*01e4*/ 	.word	0x00000710
        /*01e8*/ 	.word	0x000000ff
        /*01ec*/ 	.word	0x00000098
        /*01f0*/ 	.short	0x0100
        /*01f2*/ 	.byte	0x04
	.zero		1


	//   ....[16]....
        /*01f4*/ 	.word	0x00000720
        /*01f8*/ 	.word	0x000000ff
        /*01fc*/ 	.word	0x00000040
        /*0200*/ 	.short	0x0100
        /*0202*/ 	.byte	0x04
	.zero		1


	//   ....[17]....
        /*0204*/ 	.word	0x00000730
        /*0208*/ 	.word	0x000000ff
        /*020c*/ 	.word	0x000000a0
        /*0210*/ 	.short	0x0100
        /*0212*/ 	.byte	0x04
	.zero		1


	//   ....[18]....
        /*0214*/ 	.word	0x00000740
        /*0218*/ 	.word	0x000000ff
        /*021c*/ 	.word	0x00000048
        /*0220*/ 	.short	0x0100
        /*0222*/ 	.byte	0x04
	.zero		1


	//   ....[19]....
        /*0224*/ 	.word	0x00000750
        /*0228*/ 	.word	0x000000ff
        /*022c*/ 	.word	0x000000a8
        /*0230*/ 	.short	0x0100
        /*0232*/ 	.byte	0x04
	.zero		1


	//   ....[20]....
        /*0234*/ 	.word	0x00000760
        /*0238*/ 	.word	0x000000ff
        /*023c*/ 	.word	0x00000050
        /*0240*/ 	.short	0x0100
        /*0242*/ 	.byte	0x04
	.zero		1


	//   ....[21]....
        /*0244*/ 	.word	0x00000770
        /*0248*/ 	.word	0x000000ff
        /*024c*/ 	.word	0x000000b0
        /*0250*/ 	.short	0x0100
        /*0252*/ 	.byte	0x04
	.zero		1


	//   ....[22]....
        /*0254*/ 	.word	0x00000780
        /*0258*/ 	.word	0x000000ff
        /*025c*/ 	.word	0x00000058
        /*0260*/ 	.short	0x0100
        /*0262*/ 	.byte	0x04
	.zero		1


	//   ....[23]....
        /*0264*/ 	.word	0x00000790
        /*0268*/ 	.word	0x000000ff
        /*026c*/ 	.word	0x000000b8
        /*0270*/ 	.short	0x0100
        /*0272*/ 	.byte	0x04
	.zero		1


	//   ....[24]....
        /*0274*/ 	.word	0x000008d0
        /*0278*/ 	.word	0x000000ff
        /*027c*/ 	.word	0x000000c0
        /*0280*/ 	.short	0x0100
        /*0282*/ 	.byte	0x04
	.zero		1


	//   ....[25]....
        /*0284*/ 	.word	0x000008e0
        /*0288*/ 	.word	0x000000ff
        /*028c*/ 	.word	0x000000d8
        /*0290*/ 	.short	0x0100
        /*0292*/ 	.byte	0x04
	.zero		1


	//   ....[26]....
        /*0294*/ 	.word	0x000008f0
        /*0298*/ 	.word	0x000000ff
        /*029c*/ 	.word	0x000000c8
        /*02a0*/ 	.short	0x0100
        /*02a2*/ 	.byte	0x04
	.zero		1


	//   ....[27]....
        /*02a4*/ 	.word	0x00000900
        /*02a8*/ 	.word	0x000000ff
        /*02ac*/ 	.word	0x000000e0
        /*02b0*/ 	.short	0x0100
        /*02b2*/ 	.byte	0x04
	.zero		1


	//   ....[28]....
        /*02b4*/ 	.word	0x00000910
        /*02b8*/ 	.word	0x000000ff
        /*02bc*/ 	.word	0x000000d0
        /*02c0*/ 	.short	0x0100
        /*02c2*/ 	.byte	0x04
	.zero		1


	//   ....[29]....
        /*02c4*/ 	.word	0x00000920
        /*02c8*/ 	.word	0x000000ff
        /*02cc*/ 	.word	0x000000e8
        /*02d0*/ 	.short	0x0100
        /*02d2*/ 	.byte	0x04
	.zero		1


	//   ....[30]....
        /*02d4*/ 	.word	0x00000a10
        /*02d8*/ 	.word	0x000000ff
        /*02dc*/ 	.word	0x000000f0
        /*02e0*/ 	.short	0x0100
        /*02e2*/ 	.byte	0x06
	.zero		1


	//   ....[31]....
        /*02e4*/ 	.word	0x00000a20
        /*02e8*/ 	.word	0x000000ff
        /*02ec*/ 	.word	0x000000f8
        /*02f0*/ 	.short	0x0100
        /*02f2*/ 	.byte	0x06
	.zero		1


	//   ....[32]....
        /*02f4*/ 	.word	0x00000b60
        /*02f8*/ 	.word	0x000000ff
        /*02fc*/ 	.word	0x00000100
        /*0300*/ 	.short	0x0100
        /*0302*/ 	.byte	0x06
	.zero		1


	//   ....[33]....
        /*0304*/ 	.word	0x00000b70
        /*0308*/ 	.word	0x000000ff
        /*030c*/ 	.word	0x00000110
        /*0310*/ 	.short	0x0100
        /*0312*/ 	.byte	0x06
	.zero		1


	//   ....[34]....
        /*0314*/ 	.word	0x00000b80
        /*0318*/ 	.word	0x000000ff
        /*031c*/ 	.word	0x00000108
        /*0320*/ 	.short	0x0100
        /*0322*/ 	.byte	0x06
	.zero		1


	//   ....[35]....
        /*0324*/ 	.word	0x00000b90
        /*0328*/ 	.word	0x000000ff
        /*032c*/ 	.word	0x00000118
        /*0330*/ 	.short	0x0100
        /*0332*/ 	.byte	0x06
	.zero		1


	//   ....[36]....
        /*0334*/ 	.word	0x00000cc0
        /*0338*/ 	.word	0x000000ff
        /*033c*/ 	.word	0x00000120
        /*0340*/ 	.short	0x0100
        /*0342*/ 	.byte	0x04
	.zero		1


	//   ....[37]....
        /*0344*/ 	.word	0x00000cd0
        /*0348*/ 	.word	0x000000ff
        /*034c*/ 	.word	0x00000140
        /*0350*/ 	.short	0x0100
        /*0352*/ 	.byte	0x04
	.zero		1


	//   ....[38]....
        /*0354*/ 	.word	0x00000ce0
        /*0358*/ 	.word	0x000000ff
        /*035c*/ 	.word	0x00000128
        /*0360*/ 	.short	0x0100
        /*0362*/ 	.byte	0x04
	.zero		1


	//   ....[39]....
        /*0364*/ 	.word	0x00000cf0
        /*0368*/ 	.word	0x000000ff
        /*036c*/ 	.word	0x00000148
        /*0370*/ 	.short	0x0100
        /*0372*/ 	.byte	0x04
	.zero		1


	//   ....[40]....
        /*0374*/ 	.word	0x00000d00
        /*0378*/ 	.word	0x000000ff
        /*037c*/ 	.word	0x00000130
        /*0380*/ 	.short	0x0100
        /*0382*/ 	.byte	0x04
	.zero		1


	//   ....[41]....
        /*0384*/ 	.word	0x00000d10
        /*0388*/ 	.word	0x000000ff
        /*038c*/ 	.word	0x00000150
        /*0390*/ 	.short	0x0100
        /*0392*/ 	.byte	0x04
	.zero		1


	//   ....[42]....
        /*0394*/ 	.word	0x00000d20
        /*0398*/ 	.word	0x000000ff
        /*039c*/ 	.word	0x00000138
        /*03a0*/ 	.short	0x0100
        /*03a2*/ 	.byte	0x04
	.zero		1


	//   ....[43]....
        /*03a4*/ 	.word	0x00000d30
        /*03a8*/ 	.word	0x000000ff
        /*03ac*/ 	.word	0x00000158
        /*03b0*/ 	.short	0x0100
        /*03b2*/ 	.byte	0x04
	.zero		1


	//   ....[44]....
        /*03b4*/ 	.word	0x00000e20
        /*03b8*/ 	.word	0x000000ff
        /*03bc*/ 	.word	0x00000160
        /*03c0*/ 	.short	0x0100
        /*03c2*/ 	.byte	0x04
	.zero		1


	//   ....[45]....
        /*03c4*/ 	.word	0x00000e30
        /*03c8*/ 	.word	0x000000ff
        /*03cc*/ 	.word	0x00000170
        /*03d0*/ 	.short	0x0100
        /*03d2*/ 	.byte	0x04
	.zero		1


	//   ....[46]....
        /*03d4*/ 	.word	0x00000e40
        /*03d8*/ 	.word	0x000000ff
        /*03dc*/ 	.word	0x00000168
        /*03e0*/ 	.short	0x0100
        /*03e2*/ 	.byte	0x04
	.zero		1


	//   ....[47]....
        /*03e4*/ 	.word	0x00000e50
        /*03e8*/ 	.word	0x000000ff
        /*03ec*/ 	.word	0x00000178
        /*03f0*/ 	.short	0x0100
        /*03f2*/ 	.byte	0x04
	.zero		1


	//   ....[48]....
        /*03f4*/ 	.word	0x00001bc0
        /*03f8*/ 	.word	0x00000000
        /*03fc*/ 	.word	0x00000170
        /*0400*/ 	.short	0x010a
        /*0402*/ 	.byte	0xff
	.zero		1


	//   ....[49]....
        /*0404*/ 	.word	0x00001bf0
        /*0408*/ 	.word	0x00000000
        /*040c*/ 	.word	0x00000160
        /*0410*/ 	.short	0x0101
        /*0412*/ 	.byte	0xff
	.zero		1


	//   ....[50]....
        /*0414*/ 	.word	0x00001cd0
        /*0418*/ 	.word	0x000000ff
        /*041c*/ 	.word	0x00000060
        /*0420*/ 	.short	0x010a
        /*0422*/ 	.byte	0x04
	.zero		1


	//   ....[51]....
        /*0424*/ 	.word	0x00001d50
        /*0428*/ 	.word	0x000000ff
        /*042c*/ 	.word	0x00000060
        /*0430*/ 	.short	0x010a
        /*0432*/ 	.byte	0x21
	.zero		1


	//   ....[52]....
        /*0434*/ 	.word	0x00001ee0
        /*0438*/ 	.word	0x000000ff
        /*043c*/ 	.word	0x00000060
        /*0440*/ 	.short	0x010a
        /*0442*/ 	.byte	0x08
	.zero		1


	//   ....[53]....
        /*0444*/ 	.word	0x00002040
        /*0448*/ 	.word	0x000000ff
        /*044c*/ 	.word	0x000000f8
        /*0450*/ 	.short	0x0101
        /*0452*/ 	.byte	0x06
	.zero		1


	//   ....[54]....
        /*0454*/ 	.word	0x00002060
        /*0458*/ 	.word	0x000000ff
        /*045c*/ 	.word	0x00000060
        /*0460*/ 	.short	0x010a
        /*0462*/ 	.byte	0x04
	.zero		1


	//   ....[55]....
        /*0464*/ 	.word	0x000020e0
        /*0468*/ 	.word	0x000000ff
        /*046c*/ 	.word	0x00000060
        /*0470*/ 	.short	0x010a
        /*0472*/ 	.byte	0x11
	.zero		1


	//   ....[56]....
        /*0474*/ 	.word	0x00002270
        /*0478*/ 	.word	0x000000ff
        /*047c*/ 	.word	0x00000060
        /*0480*/ 	.short	0x010a
        /*0482*/ 	.byte	0x07
	.zero		1


	//   ....[57]....
        /*0484*/ 	.word	0x00002400
        /*0488*/ 	.word	0x00000003
        /*048c*/ 	.word	0x00000100
        /*0490*/ 	.short	0x010a
        /*0492*/ 	.byte	0xff
	.zero		1


	//   ....[58]....
        /*0494*/ 	.word	0x00002550
        /*0498*/ 	.word	0x00000000
        /*049c*/ 	.word	0x00000000
        /*04a0*/ 	.short	0x0101
        /*04a2*/ 	.byte	0xff
	.zero		1


	//   ....[59]....
        /*04a4*/ 	.word	0x00002b10
        /*04a8*/ 	.word	0x000000ff
        /*04ac*/ 	.word	0x00000000
        /*04b0*/ 	.short	0x010a
        /*04b2*/ 	.byte	0x04
	.zero		1


	//   ....[60]....
        /*04b4*/ 	.word	0x00002ba0
        /*04b8*/ 	.word	0x000000ff
        /*04bc*/ 	.word	0x00000000
        /*04c0*/ 	.short	0x010a
        /*04c2*/ 	.byte	0x05
	.zero		1


	//   ....[61]....
        /*04c4*/ 	.word	0x00002c30
        /*04c8*/ 	.word	0x000000ff
        /*04cc*/ 	.word	0x00000000
        /*04d0*/ 	.short	0x010a
        /*04d2*/ 	.byte	0x05
	.zero		1


	//   ....[62]....
        /*04d4*/ 	.word	0x00002cc0
        /*04d8*/ 	.word	0x000000ff
        /*04dc*/ 	.word	0x00000000
        /*04e0*/ 	.short	0x010a
        /*04e2*/ 	.byte	0x05
	.zero		1


	//   ....[63]....
        /*04e4*/ 	.word	0x00002d50
        /*04e8*/ 	.word	0x000000ff
        /*04ec*/ 	.word	0x00000000
        /*04f0*/ 	.short	0x010a
        /*04f2*/ 	.byte	0x05
	.zero		1


	//   ....[64]....
        /*04f4*/ 	.word	0x00002de0
        /*04f8*/ 	.word	0x000000ff
        /*04fc*/ 	.word	0x00000000
        /*0500*/ 	.short	0x010a
        /*0502*/ 	.byte	0x05
	.zero		1


	//   ....[65]....
        /*0504*/ 	.word	0x00002e70
        /*0508*/ 	.word	0x000000ff
        /*050c*/ 	.word	0x00000000
        /*0510*/ 	.short	0x010a
        /*0512*/ 	.byte	0x05
	.zero		1


	//   ....[66]....
        /*0514*/ 	.word	0x00002f00
        /*0518*/ 	.word	0x000000ff
        /*051c*/ 	.word	0x00000000
        /*0520*/ 	.short	0x010a
        /*0522*/ 	.byte	0x05
	.zero		1


	//   ....[67]....
        /*0524*/ 	.word	0x00002f90
        /*0528*/ 	.word	0x000000ff
        /*052c*/ 	.word	0x00000000
        /*0530*/ 	.short	0x010a
        /*0532*/ 	.byte	0x05
	.zero		1


	//   ....[68]....
        /*0534*/ 	.word	0x00003020
        /*0538*/ 	.word	0x000000ff
        /*053c*/ 	.word	0x00000000
        /*0540*/ 	.short	0x010a
        /*0542*/ 	.byte	0x05
	.zero		1


	//   ....[69]....
        /*0544*/ 	.word	0x000030b0
        /*0548*/ 	.word	0x000000ff
        /*054c*/ 	.word	0x00000000
        /*0550*/ 	.short	0x010a
        /*0552*/ 	.byte	0x05
	.zero		1


	//   ....[70]....
        /*0554*/ 	.word	0x00003150
        /*0558*/ 	.word	0x00000000
        /*055c*/ 	.word	0x00000000
        /*0560*/ 	.short	0x010a
        /*0562*/ 	.byte	0xff
	.zero		1


	//   ....[71]....
        /*0564*/ 	.word	0x00003270
        /*0568*/ 	.word	0x00000002
        /*056c*/ 	.word	0x00000160
        /*0570*/ 	.short	0x010a
        /*0572*/ 	.byte	0xff
	.zero		1


	//   ....[72]....
        /*0574*/ 	.word	0x000032e0
        /*0578*/ 	.word	0x00000002
        /*057c*/ 	.word	0x00000000
        /*0580*/ 	.short	0x0101
        /*0582*/ 	.byte	0xff
	.zero		1


	//   ....[73]....
        /*0584*/ 	.word	0x00003300
        /*0588*/ 	.word	0x000000ff
        /*058c*/ 	.word	0x00000110
        /*0590*/ 	.short	0x010a
        /*0592*/ 	.byte	0x04
	.zero		1


	//   ....[74]....
        /*0594*/ 	.word	0x00003420
        /*0598*/ 	.word	0x00000002
        /*059c*/ 	.word	0x00000100
        /*05a0*/ 	.short	0x010a
        /*05a2*/ 	.byte	0xff
	.zero		1


	//   ....[75]....
        /*05a4*/ 	.word	0x00003520
        /*05a8*/ 	.word	0x00000002
        /*05ac*/ 	.word	0x00000000
        /*05b0*/ 	.short	0x0101
        /*05b2*/ 	.byte	0xff
	.zero		1


	//   ....[76]....
        /*05b4*/ 	.word	0x000035b0
        /*05b8*/ 	.word	0x000000ff
        /*05bc*/ 	.word	0x00000110
        /*05c0*/ 	.short	0x0106
        /*05c2*/ 	.byte	0x04
	.zero		1


	//   ....[77]....
        /*05c4*/ 	.word	0x000035d0
        /*05c8*/ 	.word	0x000000ff
        /*05cc*/ 	.word	0x00000110
        /*05d0*/ 	.short	0x010a
        /*05d2*/ 	.byte	0x04
	.zero		1


	//   ....[78]....
        /*05d4*/ 	.word	0x00003660
        /*05d8*/ 	.word	0x000000ff
        /*05dc*/ 	.word	0x00000110
        /*05e0*/ 	.short	0x0106
        /*05e2*/ 	.byte	0x07
	.zero		1


	//   ....[79]....
        /*05e4*/ 	.word	0x000036a0
        /*05e8*/ 	.word	0x00000000
        /*05ec*/ 	.word	0x00000110
        /*05f0*/ 	.short	0x010a
        /*05f2*/ 	.byte	0xff
	.zero		1


	//   ....[80]....
        /*05f4*/ 	.word	0x00003bf0
        /*05f8*/ 	.word	0x00000000
        /*05fc*/ 	.word	0x00000100
        /*0600*/ 	.short	0x010a
        /*0602*/ 	.byte	0xff
	.zero		1


	//   ....[81]....
        /*0604*/ 	.word	0x00003cf0
        /*0608*/ 	.word	0x00000003
        /*060c*/ 	.word	0x00000000
        /*0610*/ 	.short	0x0101
        /*0612*/ 	.byte	0xff
	.zero		1


	//   ....[82]....
        /*0614*/ 	.word	0x00003d00
        /*0618*/ 	.word	0x000000ff
        /*061c*/ 	.word	0x00000000
        /*0620*/ 	.short	0x010a
        /*0622*/ 	.byte	0x04
	.zero		1


	//   ....[83]....
        /*0624*/ 	.word	0x00003d80
        /*0628*/ 	.word	0x000000ff
        /*062c*/ 	.word	0x00000140
        /*0630*/ 	.short	0x010a
        /*0632*/ 	.byte	0x1f
	.zero		1


	//   ....[84]....
        /*0634*/ 	.word	0x00003e60
        /*0638*/ 	.word	0x000000ff
        /*063c*/ 	.word	0x00000000
        /*0640*/ 	.short	0x010a
        /*0642*/ 	.byte	0x05
	.zero		1


	//   ....[85]....
        /*0644*/ 	.word	0x00003fa0
        /*0648*/ 	.word	0x000000ff
        /*064c*/ 	.word	0x00000000
        /*0650*/ 	.short	0x010a
        /*0652*/ 	.byte	0x04
	.zero		1


	//   ....[86]....
        /*0654*/ 	.word	0x00004230
        /*0658*/ 	.word	0x000000ff
        /*065c*/ 	.word	0x00000000
        /*0660*/ 	.short	0x010a
        /*0662*/ 	.byte	0x04
	.zero		1


	//   ....[87]....
        /*0664*/ 	.word	0x000042c0
        /*0668*/ 	.word	0x000000ff
        /*066c*/ 	.word	0x00000000
        /*0670*/ 	.short	0x010a
        /*0672*/ 	.byte	0x05
	.zero		1


	//   ....[88]....
        /*0674*/ 	.word	0x00004350
        /*0678*/ 	.word	0x000000ff
        /*067c*/ 	.word	0x00000000
        /*0680*/ 	.short	0x010a
        /*0682*/ 	.byte	0x05
	.zero		1


	//   ....[89]....
        /*0684*/ 	.word	0x000043e0
        /*0688*/ 	.word	0x000000ff
        /*068c*/ 	.word	0x00000000
        /*0690*/ 	.short	0x010a
        /*0692*/ 	.byte	0x04
	.zero		1


	//   ....[90]....
        /*0694*/ 	.word	0x00004870
        /*0698*/ 	.word	0x0000000c
        /*069c*/ 	.word	0x00000100
        /*06a0*/ 	.short	0x010a
        /*06a2*/ 	.byte	0xff
	.zero		1


	//   ....[91]....
        /*06a4*/ 	.word	0x000049e0
        /*06a8*/ 	.word	0x00000000
        /*06ac*/ 	.word	0x00000000
        /*06b0*/ 	.short	0x0101
        /*06b2*/ 	.byte	0xff
	.zero		1


	//   ....[92]....
        /*06b4*/ 	.word	0x00004e60
        /*06b8*/ 	.word	0x000000ff
        /*06bc*/ 	.word	0x000000f8
        /*06c0*/ 	.short	0x010a
        /*06c2*/ 	.byte	0x18
	.zero		1


	//   ....[93]....
        /*06c4*/ 	.word	0x00005020
        /*06c8*/ 	.word	0x000000ff
        /*06cc*/ 	.word	0x000000d8
        /*06d0*/ 	.short	0x010a
        /*06d2*/ 	.byte	0x04
	.zero		1


	//   ....[94]....
        /*06d4*/ 	.word	0x000051f0
        /*06d8*/ 	.word	0x000000ff
        /*06dc*/ 	.word	0x000000c0
        /*06e0*/ 	.short	0x010b
        /*06e2*/ 	.byte	0x04
	.zero		1


	//   ....[95]....
        /*06e4*/ 	.word	0x00005200
        /*06e8*/ 	.word	0x000000ff
        /*06ec*/ 	.word	0x00000000
        /*06f0*/ 	.short	0x0101
        /*06f2*/ 	.byte	0x14
	.zero		1


	//   ....[96]....
        /*06f4*/ 	.word	0x00005210
        /*06f8*/ 	.word	0x000000ff
        /*06fc*/ 	.word	0x000000d8
        /*0700*/ 	.short	0x010a
        /*0702*/ 	.byte	0x05
	.zero		1


	//   ....[97]....
        /*0704*/ 	.word	0x00005400
        /*0708*/ 	.word	0x000000ff
        /*070c*/ 	.word	0x000000c0
        /*0710*/ 	.short	0x010b
        /*0712*/ 	.byte	0x05
	.zero		1


	//   ....[98]....
        /*0714*/ 	.word	0x00005410
        /*0718*/ 	.word	0x000000ff
        /*071c*/ 	.word	0x00000000
        /*0720*/ 	.short	0x0101
        /*0722*/ 	.byte	0x04
	.zero		1


	//   ....[99]....
        /*0724*/ 	.word	0x000054b0
        /*0728*/ 	.word	0x000000ff
        /*072c*/ 	.word	0x00000000
        /*0730*/ 	.short	0x010a
        /*0732*/ 	.byte	0x04
	.zero		1


	//   ....[100]....
        /*0734*/ 	.word	0x00005540
        /*0738*/ 	.word	0x000000ff
        /*073c*/ 	.word	0x00000000
        /*0740*/ 	.short	0x010a
        /*0742*/ 	.byte	0x05
	.zero		1


	//   ....[101]....
        /*0744*/ 	.word	0x000055e0
        /*0748*/ 	.word	0x00000000
        /*074c*/ 	.word	0x00000000
        /*0750*/ 	.short	0x010a
        /*0752*/ 	.byte	0xff
	.zero		1


	//   ....[102]....
        /*0754*/ 	.word	0x00005940
        /*0758*/ 	.word	0x00000000
        /*075c*/ 	.word	0x00000100
        /*0760*/ 	.short	0x010a
        /*0762*/ 	.byte	0xff
	.zero		1


	//   ....[103]....
        /*0764*/ 	.word	0x00005a10
        /*0768*/ 	.word	0x00000000
        /*076c*/ 	.word	0x00000000
        /*0770*/ 	.short	0x0101
        /*0772*/ 	.byte	0xff
	.zero		1


	//   ....[104]....
        /*0774*/ 	.word	0x00006600
        /*0778*/ 	.word	0x00000002
        /*077c*/ 	.word	0x000000c0
        /*0780*/ 	.short	0x010a
        /*0782*/ 	.byte	0xff
	.zero		1


	//   ....[105]....
        /*0784*/ 	.word	0x00006630
        /*0788*/ 	.word	0x00000049
        /*078c*/ 	.word	0x00000120
        /*0790*/ 	.short	0x010a
        /*0792*/ 	.byte	0xff
	.zero		1


	//   ....[106]....
        /*0794*/ 	.word	0x00006720
        /*0798*/ 	.word	0x00000002
        /*079c*/ 	.word	0x000000c0
        /*07a0*/ 	.short	0x010a
        /*07a2*/ 	.byte	0xff
	.zero		1


	//   ....[107]....
        /*07a4*/ 	.word	0x00006950
        /*07a8*/ 	.word	0x00000049
        /*07ac*/ 	.word	0x00000120
        /*07b0*/ 	.short	0x010a
        /*07b2*/ 	.byte	0xff
	.zero		1


	//   ....[108]....
        /*07b4*/ 	.word	0x00006ff0
        /*07b8*/ 	.word	0x00000000
        /*07bc*/ 	.word	0x00000000
        /*07c0*/ 	.short	0x0101
        /*07c2*/ 	.byte	0xff
	.zero		1


	//   ....[109]....
        /*07c4*/ 	.word	0x00007000
        /*07c8*/ 	.word	0x00000002
        /*07cc*/ 	.word	0x000000c0
        /*07d0*/ 	.short	0x010a
        /*07d2*/ 	.byte	0xff
	.zero		1


	//   ....[110]....
        /*07d4*/ 	.word	0x000070d0
        /*07d8*/ 	.word	0x00000002
        /*07dc*/ 	.word	0x000000c0
        /*07e0*/ 	.short	0x010a
        /*07e2*/ 	.byte	0xff
	.zero		1


	//   ....[111]....
        /*07e4*/ 	.word	0x000073c0
        /*07e8*/ 	.word	0x000000ff
        /*07ec*/ 	.word	0x00000000
        /*07f0*/ 	.short	0x0101
        /*07f2*/ 	.byte	0x04
	.zero		1


	//   ....[112]....
        /*07f4*/ 	.word	0x000078e0
        /*07f8*/ 	.word	0x00000000
        /*07fc*/ 	.word	0x00000000
        /*0800*/ 	.short	0x0101
        /*0802*/ 	.byte	0xff
	.zero		1


	//   ....[113]....
        /*0804*/ 	.word	0x00007ba0
        /*0808*/ 	.word	0x000000ff
        /*080c*/ 	.word	0x00000000
        /*0810*/ 	.short	0x0101
        /*0812*/ 	.byte	0x06
	.zero		1


	//   ....[114]....
        /*0814*/ 	.word	0x00007bc0
        /*0818*/ 	.word	0x00000000
        /*081c*/ 	.word	0x00000170
        /*0820*/ 	.short	0x010a
        /*0822*/ 	.byte	0xff
	.zero		1


	//   ....[115]....
        /*0824*/ 	.word	0x00007c20
        /*0828*/ 	.word	0x00000000
        /*082c*/ 	.word	0x00000060
        /*0830*/ 	.short	0x010a
        /*0832*/ 	.byte	0xff
	.zero		1


	//   ....[116]....
        /*0834*/ 	.word	0x00007c80
        /*0838*/ 	.word	0x00000000
        /*083c*/ 	.word	0x00000060
        /*0840*/ 	.short	0x010a
        /*0842*/ 	.byte	0xff
	.zero		1


	//   ....[117]....
        /*0844*/ 	.word	0x00007cd0
        /*0848*/ 	.word	0x00000003
        /*084c*/ 	.word	0x00000100
        /*0850*/ 	.short	0x010a
        /*0852*/ 	.byte	0xff
	.zero		1


	//   ....[118]....
        /*0854*/ 	.word	0x00007d30
        /*0858*/ 	.word	0x00000000
        /*085c*/ 	.word	0x00000000
        /*0860*/ 	.short	0x010a
        /*0862*/ 	.byte	0xff
	.zero		1


	//   ....[119]....
        /*0864*/ 	.word	0x00007d90
        /*0868*/ 	.word	0x00000000
        /*086c*/ 	.word	0x00000000
        /*0870*/ 	.short	0x010a
        /*0872*/ 	.byte	0xff
	.zero		1


	//   ....[120]....
        /*0874*/ 	.word	0x00007df0
        /*0878*/ 	.word	0x00000000
        /*087c*/ 	.word	0x00000000
        /*0880*/ 	.short	0x010a
        /*0882*/ 	.byte	0xff
	.zero		1


	//   ....[121]....
        /*0884*/ 	.word	0x00007e50
        /*0888*/ 	.word	0x00000000
        /*088c*/ 	.word	0x00000000
        /*0890*/ 	.short	0x010a
        /*0892*/ 	.byte	0xff
	.zero		1


	//   ....[122]....
        /*0894*/ 	.word	0x00007eb0
        /*0898*/ 	.word	0x00000000
        /*089c*/ 	.word	0x00000000
        /*08a0*/ 	.short	0x010a
        /*08a2*/ 	.byte	0xff
	.zero		1


	//   ....[123]....
        /*08a4*/ 	.word	0x00007f10
        /*08a8*/ 	.word	0x00000000
        /*08ac*/ 	.word	0x00000000
        /*08b0*/ 	.short	0x010a
        /*08b2*/ 	.byte	0xff
	.zero		1


	//   ....[124]....
        /*08b4*/ 	.word	0x00007f70
        /*08b8*/ 	.word	0x00000000
        /*08bc*/ 	.word	0x00000000
        /*08c0*/ 	.short	0x010a
        /*08c2*/ 	.byte	0xff
	.zero		1


	//   ....[125]....
        /*08c4*/ 	.word	0x00007fd0
        /*08c8*/ 	.word	0x00000000
        /*08cc*/ 	.word	0x00000000
        /*08d0*/ 	.short	0x010a
        /*08d2*/ 	.byte	0xff
	.zero		1


	//   ....[126]....
        /*08d4*/ 	.word	0x00008030
        /*08d8*/ 	.word	0x00000000
        /*08dc*/ 	.word	0x00000000
        /*08e0*/ 	.short	0x010a
        /*08e2*/ 	.byte	0xff
	.zero		1


	//   ....[127]....
        /*08e4*/ 	.word	0x00008090
        /*08e8*/ 	.word	0x00000000
        /*08ec*/ 	.word	0x00000000
        /*08f0*/ 	.short	0x010a
        /*08f2*/ 	.byte	0xff
	.zero		1


	//   ....[128]....
        /*08f4*/ 	.word	0x000080f0
        /*08f8*/ 	.word	0x00000000
        /*08fc*/ 	.word	0x00000000
        /*0900*/ 	.short	0x010a
        /*0902*/ 	.byte	0xff
	.zero		1


	//   ....[129]....
        /*0904*/ 	.word	0x00008140
        /*0908*/ 	.word	0x00000002
        /*090c*/ 	.word	0x00000160
        /*0910*/ 	.short	0x010a
        /*0912*/ 	.byte	0xff
	.zero		1


	//   ....[130]....
        /*0914*/ 	.word	0x000081a0
        /*0918*/ 	.word	0x00000002
        /*091c*/ 	.word	0x00000110
        /*0920*/ 	.short	0x010a
        /*0922*/ 	.byte	0xff
	.zero		1


	//   ....[131]....
        /*0924*/ 	.word	0x000081f0
        /*0928*/ 	.word	0x00000002
        /*092c*/ 	.word	0x00000100
        /*0930*/ 	.short	0x010a
        /*0932*/ 	.byte	0xff
	.zero		1


	//   ....[132]....
        /*0934*/ 	.word	0x00008250
        /*0938*/ 	.word	0x00000000
        /*093c*/ 	.word	0x00000110
        /*0940*/ 	.short	0x010a
        /*0942*/ 	.byte	0xff
	.zero		1


	//   ....[133]....
        /*0944*/ 	.word	0x000082a0
        /*0948*/ 	.word	0x00000000
        /*094c*/ 	.word	0x00000100
        /*0950*/ 	.short	0x010a
        /*0952*/ 	.byte	0xff
	.zero		1


	//   ....[134]....
        /*0954*/ 	.word	0x00008300
        /*0958*/ 	.word	0x00000002
        /*095c*/ 	.word	0x00000140
        /*0960*/ 	.short	0x010a
        /*0962*/ 	.byte	0xff
	.zero		1


	//   ....[135]....
        /*0964*/ 	.word	0x00008360
        /*0968*/ 	.word	0x00000000
        /*096c*/ 	.word	0x00000000
        /*0970*/ 	.short	0x010a
        /*0972*/ 	.byte	0xff
	.zero		1


	//   ....[136]....
        /*0974*/ 	.word	0x000083c0
        /*0978*/ 	.word	0x00000000
        /*097c*/ 	.word	0x00000000
        /*0980*/ 	.short	0x010a
        /*0982*/ 	.byte	0xff
	.zero		1


	//   ....[137]....
        /*0984*/ 	.word	0x00008420
        /*0988*/ 	.word	0x00000000
        /*098c*/ 	.word	0x00000000
        /*0990*/ 	.short	0x010a
        /*0992*/ 	.byte	0xff
	.zero		1


	//   ....[138]....
        /*0994*/ 	.word	0x00008480
        /*0998*/ 	.word	0x00000000
        /*099c*/ 	.word	0x00000000
        /*09a0*/ 	.short	0x010a
        /*09a2*/ 	.byte	0xff
	.zero		1


	//   ....[139]....
        /*09a4*/ 	.word	0x000084e0
        /*09a8*/ 	.word	0x00000000
        /*09ac*/ 	.word	0x00000000
        /*09b0*/ 	.short	0x010a
        /*09b2*/ 	.byte	0xff
	.zero		1


	//   ....[140]....
        /*09b4*/ 	.word	0x00008530
        /*09b8*/ 	.word	0x0000000c
        /*09bc*/ 	.word	0x00000100
        /*09c0*/ 	.short	0x010a
        /*09c2*/ 	.byte	0xff
	.zero		1


	//   ....[141]....
        /*09c4*/ 	.word	0x00008590
        /*09c8*/ 	.word	0x00000000
        /*09cc*/ 	.word	0x000000f8
        /*09d0*/ 	.short	0x010a
        /*09d2*/ 	.byte	0xff
	.zero		1


	//   ....[142]....
        /*09d4*/ 	.word	0x000085f0
        /*09d8*/ 	.word	0x00000000
        /*09dc*/ 	.word	0x000000d8
        /*09e0*/ 	.short	0x010a
        /*09e2*/ 	.byte	0xff
	.zero		1


	//   ....[143]....
        /*09e4*/ 	.word	0x00008650
        /*09e8*/ 	.word	0x00000006
        /*09ec*/ 	.word	0x000000d8
        /*09f0*/ 	.short	0x010a
        /*09f2*/ 	.byte	0xff
	.zero		1


	//   ....[144]....
        /*09f4*/ 	.word	0x000086b0
        /*09f8*/ 	.word	0x00000000
        /*09fc*/ 	.word	0x00000000
        /*0a00*/ 	.short	0x010a
        /*0a02*/ 	.byte	0xff
	.zero		1


	//   ....[145]....
        /*0a04*/ 	.word	0x00008710
        /*0a08*/ 	.word	0x00000000
        /*0a0c*/ 	.word	0x00000000
        /*0a10*/ 	.short	0x010a
        /*0a12*/ 	.byte	0xff
	.zero		1


	//   ....[146]....
        /*0a14*/ 	.word	0x00008760
        /*0a18*/ 	.word	0x00000000
        /*0a1c*/ 	.word	0x00000100
        /*0a20*/ 	.short	0x010a
        /*0a22*/ 	.byte	0xff
	.zero		1


	//   ....[147]....
        /*0a24*/ 	.word	0x000087b0
        /*0a28*/ 	.word	0x00000002
        /*0a2c*/ 	.word	0x000000c0
        /*0a30*/ 	.short	0x010a
        /*0a32*/ 	.byte	0xff
	.zero		1


	//   ....[148]....
        /*0a34*/ 	.word	0x00008800
        /*0a38*/ 	.word	0x00000049
        /*0a3c*/ 	.word	0x00000120
        /*0a40*/ 	.short	0x010a
        /*0a42*/ 	.byte	0xff
	.zero		1


	//   ....[149]....
        /*0a44*/ 	.word	0x00008850
        /*0a48*/ 	.word	0x00000002
        /*0a4c*/ 	.word	0x000000c0
        /*0a50*/ 	.short	0x010a
        /*0a52*/ 	.byte	0xff
	.zero		1


	//----- nvinfo : EIATTR_NUM_MBARRIERS
	.align		4
.L_47:
        /*0a54*/ 	.byte	0x03, 0x38
        /*0a56*/ 	.short	0x0030


	//----- nvinfo : EIATTR_EXIT_INSTR_OFFSETS
	.align		4
        /*0a58*/ 	.byte	0x04, 0x1c
        /*0a5a*/ 	.short	(.L_49 - .L_48)


	//   ....[0]....
.L_48:
        /*0a5c*/ 	.word	0x00003180


	//   ....[1]....
        /*0a60*/ 	.word	0x00003670


	//   ....[2]....
        /*0a64*/ 	.word	0x000036d0


	//   ....[3]....
        /*0a68*/ 	.word	0x00004640


	//   ....[4]....
        /*0a6c*/ 	.word	0x00005610


	//   ....[5]....
        /*0a70*/ 	.word	0x00005650


	//   ....[6]....
        /*0a74*/ 	.word	0x00007aa0


	//   ....[7]....
        /*0a78*/ 	.word	0x00007b10


	//   ....[8]....
        /*0a7c*/ 	.word	0x00007b40


	//   ....[9]....
        /*0a80*/ 	.word	0x00007bb0


	//----- nvinfo : EIATTR_MAX_THREADS
	.align		4
.L_49:
        /*0a84*/ 	.byte	0x04, 0x05
        /*0a86*/ 	.short	(.L_51 - .L_50)
.L_50:
        /*0a88*/ 	.word	0x00000100
        /*0a8c*/ 	.word	0x00000001
        /*0a90*/ 	.word	0x00000001


	//----- nvinfo : EIATTR_CRS_STACK_SIZE
	.align		4
.L_51:
        /*0a94*/ 	.byte	0x04, 0x1e
        /*0a96*/ 	.short	(.L_53 - .L_52)
.L_52:
        /*0a98*/ 	.word	0x00000000


	//----- nvinfo : EIATTR_CBANK_PARAM_SIZE
	.align		4
.L_53:
        /*0a9c*/ 	.byte	0x03, 0x19
        /*0a9e*/ 	.short	0x0800


	//----- nvinfo : EIATTR_PARAM_CBANK
	.align		4
        /*0aa0*/ 	.byte	0x04, 0x0a
        /*0aa2*/ 	.short	(.L_55 - .L_54)
	.align		4
.L_54:
        /*0aa4*/ 	.word	index@(.nv.constant0._ZN7cutlass13device_kernelINS_4gemm6kernel13GemmUniversalIN4cute5tupleIJiiiiEEENS1_10collective13CollectiveMmaINS1_35MainloopSm100TmaUmmaWarpSpecializedILi12ELi2ELi4ENS5_IJNS4_1CILi2EEENSA_ILi4EEENSA_ILi1EEEEEEEENS5_IJNSA_ILi64EEESG_NSA_ILi32EEEEEEfNS5_IJlSD_lEEEfSJ_NS4_8TiledMMAINS4_8MMA_AtomIJNS4_17SM100_MMA_TF32_SSINS_10tfloat32_tESN_fLi64ELi64ELNS4_4UMMA5MajorE0ELSP_0ELNSO_7ScaleInE0ELSQ_0EEEEEENS4_6LayoutINS5_IJSD_SD_SD_EEENS5_IJNSA_ILi0EEESV_SV_EEEEENS5_IJNS4_10UnderscoreESY_SY_EEEEENS4_23SM90_TMA_LOAD_MULTICASTENS4_14ComposedLayoutINS4_7SwizzleILi3ELi4ELi3EEENS4_18smem_ptr_flag_bitsILi32EEENST_INS5_IJNSA_ILi8EEESH_EEENS5_IJSH_SD_EEEEEEEvNS4_8identityES11_S1B_vS1C_EENS_8epilogue10collective18CollectiveEpilogueINS1E_23Sm100TmaWarpSpecializedILi3ELi2ELi16ELb1ELb0EEEJSI_NS5_IJNST_ISG_SD_EENST_ISH_SD_EEEEEfSJ_fSJ_NS1E_6fusion15FusionCallbacksIS1I_NS1M_17LinearCombinationIffffLNS_15FloatRoundStyleE2EEESI_S1L_JEEENS4_5SM1004TMEM4LOAD26SM100_TMEM_LOAD_16dp128b8xENS4_13SM90_TMA_LOADES1B_NS4_17SM75_U32x4_LDSM_NENS4_14SM90_TMA_STOREES1B_NS4_17SM90_U32x4_STSM_NENS4_39AutoVectorizingCopyWithAssumedAlignmentILi128EEEEEEvvEEEEvNT_6ParamsE)
        /*0aa8*/ 	.short	0x0380
        /*0aaa*/ 	.short	0x0800


	//----- nvinfo : EIATTR_SW_WAR
	.align		4
.L_55:
        /*0aac*/ 	.byte	0x04, 0x36
        /*0aae*/ 	.short	(.L_57 - .L_56)
.L_56:
        /*0ab0*/ 	.word	0x00000008
.L_57:


//--------------------- .nv.callgraph             --------------------------
	.section	.nv.callgraph,"",@"SHT_CUDA_CALLGRAPH"
	.align	4
	.sectionentsize	8
	.align		4
        /*0000*/ 	.word	0x00000000
	.align		4
        /*0004*/ 	.word	0xffffffff
	.align		4
        /*0008*/ 	.word	index@(_ZN7cutlass13device_kernelINS_4gemm6kernel13GemmUniversalIN4cute5tupleIJiiiiEEENS1_10collective13CollectiveMmaINS1_35MainloopSm100TmaUmmaWarpSpecializedILi12ELi2ELi4ENS5_IJNS4_1CILi2EEENSA_ILi4EEENSA_ILi1EEEEEEEENS5_IJNSA_ILi64EEESG_NSA_ILi32EEEEEEfNS5_IJlSD_lEEEfSJ_NS4_8TiledMMAINS4_8MMA_AtomIJNS4_17SM100_MMA_TF32_SSINS_10tfloat32_tESN_fLi64ELi64ELNS4_4UMMA5MajorE0ELSP_0ELNSO_7ScaleInE0ELSQ_0EEEEEENS4_6LayoutINS5_IJSD_SD_SD_EEENS5_IJNSA_ILi0EEESV_SV_EEEEENS5_IJNS4_10UnderscoreESY_SY_EEEEENS4_23SM90_TMA_LOAD_MULTICASTENS4_14ComposedLayoutINS4_7SwizzleILi3ELi4ELi3EEENS4_18smem_ptr_flag_bitsILi32EEENST_INS5_IJNSA_ILi8EEESH_EEENS5_IJSH_SD_EEEEEEEvNS4_8identityES11_S1B_vS1C_EENS_8epilogue10collective18CollectiveEpilogueINS1E_23Sm100TmaWarpSpecializedILi3ELi2ELi16ELb1ELb0EEEJSI_NS5_IJNST_ISG_SD_EENST_ISH_SD_EEEEEfSJ_fSJ_NS1E_6fusion15FusionCallbacksIS1I_NS1M_17LinearCombinationIffffLNS_15FloatRoundStyleE2EEESI_S1L_JEEENS4_5SM1004TMEM4LOAD26SM100_TMEM_LOAD_16dp128b8xENS4_13SM90_TMA_LOADES1B_NS4_17SM75_U32x4_LDSM_NENS4_14SM90_TMA_STOREES1B_NS4_17SM90_U32x4_STSM_NENS4_39AutoVectorizingCopyWithAssumedAlignmentILi128EEEEEEvvEEEEvNT_6ParamsE)
	.align		4
        /*000c*/ 	.word	index@(__assertfail)
	.align		4
        /*0010*/ 	.word	0x00000000
	.align		4
        /*0014*/ 	.word	0xfffffffe
	.align		4
        /*0018*/ 	.word	0x00000000
	.align		4
        /*001c*/ 	.word	0xfffffffd
	.align		4
        /*0020*/ 	.word	0x00000000
	.align		4
        /*0024*/ 	.word	0xfffffffc


//--------------------- .nv.constant4             --------------------------
	.section	.nv.constant4,"a",@progbits
	.align	8
	.align		8
.nv.constant4:
        /*0000*/ 	.dword	__assertfail
	.align		8
        /*0008*/ 	.dword	__unnamed_1
	.align		8
        /*0010*/ 	.dword	__unnamed_2
	.align		8
        /*0018*/ 	.dword	_ZN40_INTERNAL_0c702f75_4_k_cu_5a1ddaec_223224cuda3std3__45__cpo5beginE
	.align		8
        /*0020*/ 	.dword	_ZN40_INTERNAL_0c702f75_4_k_cu_5a1ddaec_223224cuda3std3__45__cpo3endE
	.align		8
        /*0028*/ 	.dword	_ZN40_INTERNAL_0c702f75_4_k_cu_5a1ddaec_223224cuda3std3__45__cpo6cbeginE
	.align		8
        /*0030*/ 	.dword	_ZN40_INTERNAL_0c702f75_4_k_cu_5a1ddaec_223224cuda3std3__45__cpo4cendE
	.align		8
        /*0038*/ 	.dword	_ZN40_INTERNAL_0c702f75_4_k_cu_5a1ddaec_223224cuda3std3__442_GLOBAL__N__0c702f75_4_k_cu_5a1ddaec_223226ignoreE
	.align		8
        /*0040*/ 	.dword	_ZN40_INTERNAL_0c702f75_4_k_cu_5a1ddaec_223224cuda3std3__419piecewise_constructE
	.align		8
        /*0048*/ 	.dword	_ZN40_INTERNAL_0c702f75_4_k_cu_5a1ddaec_223224cuda3std3__48in_placeE
	.align		8
        /*0050*/ 	.dword	_ZN40_INTERNAL_0c702f75_4_k_cu_5a1ddaec_223224cuda3std6ranges3__45__cpo4swapE
	.align		8
        /*0058*/ 	.dword	_ZN40_INTERNAL_0c702f75_4_k_cu_5a1ddaec_223224cuda3std6ranges3__45__cpo9iter_moveE
	.align		8
        /*0060*/ 	.dword	_ZN40_INTERNAL_0c702f75_4_k_cu_5a1ddaec_223224cute7productE
	.align		8
        /*0068*/ 	.dword	_ZN40_INTERNAL_0c702f75_4_k_cu_5a1ddaec_223224cute1_E
	.align		8
        /*0070*/ 	.dword	$str$25
	.align		8
        /*0078*/ 	.dword	$str$26
	.align		8
        /*0080*/ 	.dword	$str$27
	.align		8
        /*0088*/ 	.dword	$str$28


//--------------------- .text._ZN7cutlass13device_kernelINS_4gemm6kernel13GemmUniversalIN4cute5tupleIJiiiiEEENS1_10collective13CollectiveMmaINS1_35MainloopSm100TmaUmmaWarpSpecializedILi12ELi2ELi4ENS5_IJNS4_1CILi2EEENSA_ILi4EEENSA_ILi1EEEEEEEENS5_IJNSA_ILi64EEESG_NSA_ILi32EEEEEEfNS5_IJlSD_lEEEfSJ_NS4_8TiledMMAINS4_8MMA_AtomIJNS4_17SM100_MMA_TF32_SSINS_10tfloat32_tESN_fLi64ELi64ELNS4_4UMMA5MajorE0ELSP_0ELNSO_7ScaleInE0ELSQ_0EEEEEENS4_6LayoutINS5_IJSD_SD_SD_EEENS5_IJNSA_ILi0EEESV_SV_EEEEENS5_IJNS4_10UnderscoreESY_SY_EEEEENS4_23SM90_TMA_LOAD_MULTICASTENS4_14ComposedLayoutINS4_7SwizzleILi3ELi4ELi3EEENS4_18smem_ptr_flag_bitsILi32EEENST_INS5_IJNSA_ILi8EEESH_EEENS5_IJSH_SD_EEEEEEEvNS4_8identityES11_S1B_vS1C_EENS_8epilogue10collective18CollectiveEpilogueINS1E_23Sm100TmaWarpSpecializedILi3ELi2ELi16ELb1ELb0EEEJSI_NS5_IJNST_ISG_SD_EENST_ISH_SD_EEEEEfSJ_fSJ_NS1E_6fusion15FusionCallbacksIS1I_NS1M_17LinearCombinationIffffLNS_15FloatRoundStyleE2EEESI_S1L_JEEENS4_5SM1004TMEM4LOAD26SM100_TMEM_LOAD_16dp128b8xENS4_13SM90_TMA_LOADES1B_NS4_17SM75_U32x4_LDSM_NENS4_14SM90_TMA_STOREES1B_NS4_17SM90_U32x4_STSM_NENS4_39AutoVectorizingCopyWithAssumedAlignmentILi128EEEEEEvvEEEEvNT_6ParamsE --------------------------
	.section	.text._ZN7cutlass13device_kernelINS_4gemm6kernel13GemmUniversalIN4cute5tupleIJiiiiEEENS1_10collective13CollectiveMmaINS1_35MainloopSm100TmaUmmaWarpSpecializedILi12ELi2ELi4ENS5_IJNS4_1CILi2EEENSA_ILi4EEENSA_ILi1EEEEEEEENS5_IJNSA_ILi64EEESG_NSA_ILi32EEEEEEfNS5_IJlSD_lEEEfSJ_NS4_8TiledMMAINS4_8MMA_AtomIJNS4_17SM100_MMA_TF32_SSINS_10tfloat32_tESN_fLi64ELi64ELNS4_4UMMA5MajorE0ELSP_0ELNSO_7ScaleInE0ELSQ_0EEEEEENS4_6LayoutINS5_IJSD_SD_SD_EEENS5_IJNSA_ILi0EEESV_SV_EEEEENS5_IJNS4_10UnderscoreESY_SY_EEEEENS4_23SM90_TMA_LOAD_MULTICASTENS4_14ComposedLayoutINS4_7SwizzleILi3ELi4ELi3EEENS4_18smem_ptr_flag_bitsILi32EEENST_INS5_IJNSA_ILi8EEESH_EEENS5_IJSH_SD_EEEEEEEvNS4_8identityES11_S1B_vS1C_EENS_8epilogue10collective18CollectiveEpilogueINS1E_23Sm100TmaWarpSpecializedILi3ELi2ELi16ELb1ELb0EEEJSI_NS5_IJNST_ISG_SD_EENST_ISH_SD_EEEEEfSJ_fSJ_NS1E_6fusion15FusionCallbacksIS1I_NS1M_17LinearCombinationIffffLNS_15FloatRoundStyleE2EEESI_S1L_JEEENS4_5SM1004TMEM4LOAD26SM100_TMEM_LOAD_16dp128b8xENS4_13SM90_TMA_LOADES1B_NS4_17SM75_U32x4_LDSM_NENS4_14SM90_TMA_STOREES1B_NS4_17SM90_U32x4_STSM_NENS4_39AutoVectorizingCopyWithAssumedAlignmentILi128EEEEEEvvEEEEvNT_6ParamsE,"ax",@progbits
	.align	128
.text._ZN7cutlass13device_kernelINS_4gemm6kernel13GemmUniversalIN4cute5tupleIJiiiiEEENS1_10collective13CollectiveMmaINS1_35MainloopSm100TmaUmmaWarpSpecializedILi12ELi2ELi4ENS5_IJNS4_1CILi2EEENSA_ILi4EEENSA_ILi1EEEEEEEENS5_IJNSA_ILi64EEESG_NSA_ILi32EEEEEEfNS5_IJlSD_lEEEfSJ_NS4_8TiledMMAINS4_8MMA_AtomIJNS4_17SM100_MMA_TF32_SSINS_10tfloat32_tESN_fLi64ELi64ELNS4_4UMMA5MajorE0ELSP_0ELNSO_7ScaleInE0ELSQ_0EEEEEENS4_6LayoutINS5_IJSD_SD_SD_EEENS5_IJNSA_ILi0EEESV_SV_EEEEENS5_IJNS4_10UnderscoreESY_SY_EEEEENS4_23SM90_TMA_LOAD_MULTICASTENS4_14ComposedLayoutINS4_7SwizzleILi3ELi4ELi3EEENS4_18smem_ptr_flag_bitsILi32EEENST_INS5_IJNSA_ILi8EEESH_EEENS5_IJSH_SD_EEEEEEEvNS4_8identityES11_S1B_vS1C_EENS_8epilogue10collective18CollectiveEpilogueINS1E_23Sm100TmaWarpSpecializedILi3ELi2ELi16ELb1ELb0EEEJSI_NS5_IJNST_ISG_SD_EENST_ISH_SD_EEEEEfSJ_fSJ_NS1E_6fusion15FusionCallbacksIS1I_NS1M_17LinearCombinationIffffLNS_15FloatRoundStyleE2EEESI_S1L_JEEENS4_5SM1004TMEM4LOAD26SM100_TMEM_LOAD_16dp128b8xENS4_13SM90_TMA_LOADES1B_NS4_17SM75_U32x4_LDSM_NENS4_14SM90_TMA_STOREES1B_NS4_17SM90_U32x4_STSM_NENS4_39AutoVectorizingCopyWithAssumedAlignmentILi128EEEEEEvvEEEEvNT_6ParamsE:
        .type           _ZN7cutlass13device_kernelINS_4gemm6kernel13GemmUniversalIN4cute5tupleIJiiiiEEENS1_10collective13CollectiveMmaINS1_35MainloopSm100TmaUmmaWarpSpecializedILi12ELi2ELi4ENS5_IJNS4_1CILi2EEENSA_ILi4EEENSA_ILi1EEEEEEEENS5_IJNSA_ILi64EEESG_NSA_ILi32EEEEEEfNS5_IJlSD_lEEEfSJ_NS4_8TiledMMAINS4_8MMA_AtomIJNS4_17SM100_MMA_TF32_SSINS_10tfloat32_tESN_fLi64ELi64ELNS4_4UMMA5MajorE0ELSP_0ELNSO_7ScaleInE0ELSQ_0EEEEEENS4_6LayoutINS5_IJSD_SD_SD_EEENS5_IJNSA_ILi0EEESV_SV_EEEEENS5_IJNS4_10UnderscoreESY_SY_EEEEENS4_23SM90_TMA_LOAD_MULTICASTENS4_14ComposedLayoutINS4_7SwizzleILi3ELi4ELi3EEENS4_18smem_ptr_flag_bitsILi32EEENST_INS5_IJNSA_ILi8EEESH_EEENS5_IJSH_SD_EEEEEEEvNS4_8identityES11_S1B_vS1C_EENS_8epilogue10collective18CollectiveEpilogueINS1E_23Sm100TmaWarpSpecializedILi3ELi2ELi16ELb1ELb0EEEJSI_NS5_IJNST_ISG_SD_EENST_ISH_SD_EEEEEfSJ_fSJ_NS1E_6fusion15FusionCallbacksIS1I_NS1M_17LinearCombinationIffffLNS_15FloatRoundStyleE2EEESI_S1L_JEEENS4_5SM1004TMEM4LOAD26SM100_TMEM_LOAD_16dp128b8xENS4_13SM90_TMA_LOADES1B_NS4_17SM75_U32x4_LDSM_NENS4_14SM90_TMA_STOREES1B_NS4_17SM90_U32x4_STSM_NENS4_39AutoVectorizingCopyWithAssumedAlignmentILi128EEEEEEvvEEEEvNT_6ParamsE,@function
        .size           _ZN7cutlass13device_kernelINS_4gemm6kernel13GemmUniversalIN4cute5tupleIJiiiiEEENS1_10collective13CollectiveMmaINS1_35MainloopSm100TmaUmmaWarpSpecializedILi12ELi2ELi4ENS5_IJNS4_1CILi2EEENSA_ILi4EEENSA_ILi1EEEEEEEENS5_IJNSA_ILi64EEESG_NSA_ILi32EEEEEEfNS5_IJlSD_lEEEfSJ_NS4_8TiledMMAINS4_8MMA_AtomIJNS4_17SM100_MMA_TF32_SSINS_10tfloat32_tESN_fLi64ELi64ELNS4_4UMMA5MajorE0ELSP_0ELNSO_7ScaleInE0ELSQ_0EEEEEENS4_6LayoutINS5_IJSD_SD_SD_EEENS5_IJNSA_ILi0EEESV_SV_EEEEENS5_IJNS4_10UnderscoreESY_SY_EEEEENS4_23SM90_TMA_LOAD_MULTICASTENS4_14ComposedLayoutINS4_7SwizzleILi3ELi4ELi3EEENS4_18smem_ptr_flag_bitsILi32EEENST_INS5_IJNSA_ILi8EEESH_EEENS5_IJSH_SD_EEEEEEEvNS4_8identityES11_S1B_vS1C_EENS_8epilogue10collective18CollectiveEpilogueINS1E_23Sm100TmaWarpSpecializedILi3ELi2ELi16ELb1ELb0EEEJSI_NS5_IJNST_ISG_SD_EENST_ISH_SD_EEEEEfSJ_fSJ_NS1E_6fusion15FusionCallbacksIS1I_NS1M_17LinearCombinationIffffLNS_15FloatRoundStyleE2EEESI_S1L_JEEENS4_5SM1004TMEM4LOAD26SM100_TMEM_LOAD_16dp128b8xENS4_13SM90_TMA_LOADES1B_NS4_17SM75_U32x4_LDSM_NENS4_14SM90_TMA_STOREES1B_NS4_17SM90_U32x4_STSM_NENS4_39AutoVectorizingCopyWithAssumedAlignmentILi128EEEEEEvvEEEEvNT_6ParamsE,(.L_x_186 - _ZN7cutlass13device_kernelINS_4gemm6kernel13GemmUniversalIN4cute5tupleIJiiiiEEENS1_10collective13CollectiveMmaINS1_35MainloopSm100TmaUmmaWarpSpecializedILi12ELi2ELi4ENS5_IJNS4_1CILi2EEENSA_ILi4EEENSA_ILi1EEEEEEEENS5_IJNSA_ILi64EEESG_NSA_ILi32EEEEEEfNS5_IJlSD_lEEEfSJ_NS4_8TiledMMAINS4_8MMA_AtomIJNS4_17SM100_MMA_TF32_SSINS_10tfloat32_tESN_fLi64ELi64ELNS4_4UMMA5MajorE0ELSP_0ELNSO_7ScaleInE0ELSQ_0EEEEEENS4_6LayoutINS5_IJSD_SD_SD_EEENS5_IJNSA_ILi0EEESV_SV_EEEEENS5_IJNS4_10UnderscoreESY_SY_EEEEENS4_23SM90_TMA_LOAD_MULTICASTENS4_14ComposedLayoutINS4_7SwizzleILi3ELi4ELi3EEENS4_18smem_ptr_flag_bitsILi32EEENST_INS5_IJNSA_ILi8EEESH_EEENS5_IJSH_SD_EEEEEEEvNS4_8identityES11_S1B_vS1C_EENS_8epilogue10collective18CollectiveEpilogueINS1E_23Sm100TmaWarpSpecializedILi3ELi2ELi16ELb1ELb0EEEJSI_NS5_IJNST_ISG_SD_EENST_ISH_SD_EEEEEfSJ_fSJ_NS1E_6fusion15FusionCallbacksIS1I_NS1M_17LinearCombinationIffffLNS_15FloatRoundStyleE2EEESI_S1L_JEEENS4_5SM1004TMEM4LOAD26SM100_TMEM_LOAD_16dp128b8xENS4_13SM90_TMA_LOADES1B_NS4_17SM75_U32x4_LDSM_NENS4_14SM90_TMA_STOREES1B_NS4_17SM90_U32x4_STSM_NENS4_39AutoVectorizingCopyWithAssumedAlignmentILi128EEEEEEvvEEEEvNT_6ParamsE)
        .other          _ZN7cutlass13device_kernelINS_4gemm6kernel13GemmUniversalIN4cute5tupleIJiiiiEEENS1_10collective13CollectiveMmaINS1_35MainloopSm100TmaUmmaWarpSpecializedILi12ELi2ELi4ENS5_IJNS4_1CILi2EEENSA_ILi4EEENSA_ILi1EEEEEEEENS5_IJNSA_ILi64EEESG_NSA_ILi32EEEEEEfNS5_IJlSD_lEEEfSJ_NS4_8TiledMMAINS4_8MMA_AtomIJNS4_17SM100_MMA_TF32_SSINS_10tfloat32_tESN_fLi64ELi64ELNS4_4UMMA5MajorE0ELSP_0ELNSO_7ScaleInE0ELSQ_0EEEEEENS4_6LayoutINS5_IJSD_SD_SD_EEENS5_IJNSA_ILi0EEESV_SV_EEEEENS5_IJNS4_10UnderscoreESY_SY_EEEEENS4_23SM90_TMA_LOAD_MULTICASTENS4_14ComposedLayoutINS4_7SwizzleILi3ELi4ELi3EEENS4_18smem_ptr_flag_bitsILi32EEENST_INS5_IJNSA_ILi8EEESH_EEENS5_IJSH_SD_EEEEEEEvNS4_8identityES11_S1B_vS1C_EENS_8epilogue10collective18CollectiveEpilogueINS1E_23Sm100TmaWarpSpecializedILi3ELi2ELi16ELb1ELb0EEEJSI_NS5_IJNST_ISG_SD_EENST_ISH_SD_EEEEEfSJ_fSJ_NS1E_6fusion15FusionCallbacksIS1I_NS1M_17LinearCombinationIffffLNS_15FloatRoundStyleE2EEESI_S1L_JEEENS4_5SM1004TMEM4LOAD26SM100_TMEM_LOAD_16dp128b8xENS4_13SM90_TMA_LOADES1B_NS4_17SM75_U32x4_LDSM_NENS4_14SM90_TMA_STOREES1B_NS4_17SM90_U32x4_STSM_NENS4_39AutoVectorizingCopyWithAssumedAlignmentILi128EEEEEEvvEEEEvNT_6ParamsE,@"STO_CUDA_ENTRY STV_DEFAULT"
_ZN7cutlass13device_kernelINS_4gemm6kernel13GemmUniversalIN4cute5tupleIJiiiiEEENS1_10collective13CollectiveMmaINS1_35MainloopSm100TmaUmmaWarpSpecializedILi12ELi2ELi4ENS5_IJNS4_1CILi2EEENSA_ILi4EEENSA_ILi1EEEEEEEENS5_IJNSA_ILi64EEESG_NSA_ILi32EEEEEEfNS5_IJlSD_lEEEfSJ_NS4_8TiledMMAINS4_8MMA_AtomIJNS4_17SM100_MMA_TF32_SSINS_10tfloat32_tESN_fLi64ELi64ELNS4_4UMMA5MajorE0ELSP_0ELNSO_7ScaleInE0ELSQ_0EEEEEENS4_6LayoutINS5_IJSD_SD_SD_EEENS5_IJNSA_ILi0EEESV_SV_EEEEENS5_IJNS4_10UnderscoreESY_SY_EEEEENS4_23SM90_TMA_LOAD_MULTICASTENS4_14ComposedLayoutINS4_7SwizzleILi3ELi4ELi3EEENS4_18smem_ptr_flag_bitsILi32EEENST_INS5_IJNSA_ILi8EEESH_EEENS5_IJSH_SD_EEEEEEEvNS4_8identityES11_S1B_vS1C_EENS_8epilogue10collective18CollectiveEpilogueINS1E_23Sm100TmaWarpSpecializedILi3ELi2ELi16ELb1ELb0EEEJSI_NS5_IJNST_ISG_SD_EENST_ISH_SD_EEEEEfSJ_fSJ_NS1E_6fusion15FusionCallbacksIS1I_NS1M_17LinearCombinationIffffLNS_15FloatRoundStyleE2EEESI_S1L_JEEENS4_5SM1004TMEM4LOAD26SM100_TMEM_LOAD_16dp128b8xENS4_13SM90_TMA_LOADES1B_NS4_17SM75_U32x4_LDSM_NENS4_14SM90_TMA_STOREES1B_NS4_17SM90_U32x4_STSM_NENS4_39AutoVectorizingCopyWithAssumedAlignmentILi128EEEEEEvvEEEEvNT_6ParamsE:
[----:B------:R-:W1:Y:S01]  /*0000*/  LDC R1, c[0x0][0x37c] ;  /* 0x0000df00ff017b82 */ /* 0x000e620000000800 */
[----:B------:R-:W2:Y:S01]  /*0010*/  S2R R66, SR_TID.X ;  /* 0x0000000000427919 */ /* 0x000ea20000002100 */
[----:B------:R-:W3:Y:S01]  /*0020*/  LDCU.64 UR8, c[0x0][0x890] ;  /* 0x00011200ff0877ac */ /* 0x000ee20008000a00 */
[----:B------:R-:W-:Y:S02]  /*0030*/  PRMT R56, RZ, 0x7610, R56 ;  /* 0x00007610ff387816 */ /* 0x000fe40000000038 */
[----:B------:R-:W-:Y:S02]  /*0040*/  ELECT P3, URZ, PT ;  /* 0x0000000000ff782f */ /* 0x000fe40003860000 */
[----:B---3--:R-:W-:-:S04]  /*0050*/  ISETP.NE.U32.AND P0, PT, RZ, UR8, PT ;  /* 0x00000008ff007c0c */ /* 0x008fc8000bf05070 */
[----:B------:R-:W-:Y:S02]  /*0060*/  ISETP.NE.AND.EX P1, PT, RZ, UR9, PT, P0 ;  /* 0x00000009ff007c0c */ /* 0x000fe4000bf25300 */
[----:B--2---:R-:W-:-:S05]  /*0070*/  SHF.R.U32.HI R57, RZ, 0x5, R66 ;  /* 0x00000005ff397819 */ /* 0x004fca0000011642 */
[----:B------:R-:W2:Y:S02]  /*0080*/  SHFL.IDX PT, R0, R57, RZ, 0x1f ;  /* 0x00001fff39007589 */ /* 0x000ea400000e0000 */
[----:B--2---:R-:W-:-:S04]  /*0090*/  R2UR UR20, R0 ;  /* 0x00000000001472ca */ /* 0x004fc800000e0000 */
[----:B-1----:R-:W-:Y:S05]  /*00a0*/  @P1 BRA `(.L_x_0) ;  /* 0x0000000000301947 */ /* 0x002fea0003800000 */
[----:B------:R-:W1:Y:S02]  /*00b0*/  LDCU.64 UR4, c[0x0][0x888] ;  /* 0x00011100ff0477ac */ /* 0x000e640008000a00 */
[----:B-1----:R-:W-:-:S04]  /*00c0*/  UISETP.NE.U32.AND UP0, UPT, UR4, URZ, UPT ;  /* 0x000000ff0400728c */ /* 0x002fc8000bf05070 */
[----:B------:R-:W-:-:S09]  /*00d0*/  UISETP.NE.AND.EX UP0, UPT, UR5, URZ, UPT, UP0 ;  /* 0x000000ff0500728c */ /* 0x000fd2000bf05300 */
[----:B------:R-:W-:Y:S05]  /*00e0*/  BRA.U !UP0, `(.L_x_1) ;  /* 0x0000000108147547 */ /* 0x000fea000b800000 */
[----:B------:R-:W1:Y:S01]  /*00f0*/  LDC.64 R26, c[0x0][0x888] ;  /* 0x00022200ff1a7b82 */ /* 0x000e620000000a00 */
[----:B------:R-:W1:Y:S02]  /*0100*/  LDCU.64 UR4, c[0x0][0x358] ;  /* 0x00006b00ff0477ac */ /* 0x000e640008000a00 */
[----:B-1----:R1:W5:Y:S01]  /*0110*/  LDG.E R26, desc[UR4][R26.64] ;  /* 0x000000041a1a7981 */ /* 0x002362000c1e1900 */
[----:B------:R-:W-:Y:S01]  /*0120*/  HFMA2 R56, -RZ, RZ, 0, 5.9604644775390625e-08 ;  /* 0x00000001ff387431 */ /* 0x000fe200000001ff */
[----:B------:R-:W-:Y:S05]  /*0130*/  BRA `(.L_x_0) ;  /* 0x00000000000c7947 */ /* 0x000fea0003800000 */
.L_x_1:
[----:B------:R-:W1:Y:S01]  /*0140*/  LDCU UR4, c[0x0][0x880] ;  /* 0x00011000ff0477ac */ /* 0x000e620008000800 */
[----:B------:R-:W-:Y:S01]  /*0150*/  HFMA2 R56, -RZ, RZ, 0, 5.9604644775390625e-08 ;  /* 0x00000001ff387431 */ /* 0x000fe200000001ff */
[----:B-1----:R-:W-:-:S07]  /*0160*/  MOV R26, UR4 ;  /* 0x00000004001a7c02 */ /* 0x002fce0008000f00 */
.L_x_0:
[----:B------:R-:W2:Y:S02]  /*0170*/  LDCU.64 UR4, c[0x0][0x8b0] ;  /* 0x00011600ff0477ac */ /* 0x000ea40008000a00 */
[----:B--2---:R-:W-:-:S04]  /*0180*/  UISETP.NE.U32.AND UP0, UPT, UR4, URZ, UPT ;  /* 0x000000ff0400728c */ /* 0x004fc8000bf05070 */
[----:B------:R-:W-:-:S09]  /*0190*/  UISETP.NE.AND.EX UP0, UPT, UR5, URZ, UPT, UP0 ;  /* 0x000000ff0500728c */ /* 0x000fd2000bf05300 */
[----:B------:R-:W-:Y:S05]  /*01a0*/  BRA.U UP0, `(.L_x_2) ;  /* 0x0000000100287547 */ /* 0x000fea000b800000 */
[----:B------:R-:W2:Y:S02]  /*01b0*/  LDCU.64 UR4, c[0x0][0x8a8] ;  /* 0x00011500ff0477ac */ /* 0x000ea40008000a00 */
[----:B--2---:R-:W-:-:S04]  /*01c0*/  UISETP.NE.U32.AND UP0, UPT, UR4, URZ, UPT ;  /* 0x000000ff0400728c */ /* 0x004fc8000bf05070 */
[----:B------:R-:W-:-:S09]  /*01d0*/  UISETP.NE.AND.EX UP0, UPT, UR5, URZ, UPT, UP0 ;  /* 0x000000ff0500728c */ /* 0x000fd2000bf05300 */
[----:B------:R-:W-:Y:S05]  /*01e0*/  BRA.U !UP0, `(.L_x_3) ;  /* 0x0000000108107547 */ /* 0x000fea000b800000 */
[----:B------:R-:W2:Y:S01]  /*01f0*/  LDC.64 R24, c[0x0][0x8a8] ;  /* 0x00022a00ff187b82 */ /* 0x000ea20000000a00 */
[----:B------:R-:W2:Y:S02]  /*0200*/  LDCU.64 UR4, c[0x0][0x358] ;  /* 0x00006b00ff0477ac */ /* 0x000ea40008000a00 */
[----:B--2---:R2:W5:Y:S01]  /*0210*/  LDG.E R24, desc[UR4][R24.64] ;  /* 0x0000000418187981 */ /* 0x004562000c1e1900 */
[----:B------:R-:W-:Y:S05]  /*0220*/  BRA `(.L_x_2) ;  /* 0x0000000000087947 */ /* 0x000fea0003800000 */
.L_x_3:
[----:B------:R-:W2:Y:S02]  /*0230*/  LDCU UR4, c[0x0][0x8a0] ;  /* 0x00011400ff0477ac */ /* 0x000ea40008000800 */
[----:B--2---:R-:W-:Y:S02]  /*0240*/  MOV R24, UR4 ;  /* 0x0000000400187c02 */ /* 0x004fe40008000f00 */
.L_x_2:
[----:B------:R-:W-:Y:S01]  /*0250*/  IMAD.U32 R0, RZ, RZ, UR20 ;  /* 0x00000014ff007e24 */ /* 0x000fe2000f8e00ff */
[----:B------:R-:W-:Y:S04]  /*0260*/  BSSY.RECONVERGENT B0, `(.L_x_4) ;  /* 0x000000c000007945 */ /* 0x000fe80003800200 */
[C---:B------:R-:W-:Y:S02]  /*0270*/  ISETP.NE.OR P2, PT, R0.reuse, 0x1, !P3 ;  /* 0x000000010000780c */ /* 0x040fe40005f45670 */
[----:B------:R-:W-:-:S11]  /*0280*/  ISETP.NE.OR P1, PT, R0, 0x3, !P3 ;  /* 0x000000030000780c */ /* 0x000fd60005f25670 */
[----:B------:R-:W-:Y:S05]  /*0290*/  @P2 BRA `(.L_x_5) ;  /* 0x0000000000202947 */ /* 0x000fea0003800000 */
[----:B------:R-:W3:Y:S02]  /*02a0*/  LDCU.64 UR4, c[0x0][0x348] ;  /* 0x00006900ff0477ac */ /* 0x000ee40008000a00 */
[----:B---3--:R-:W-:Y:S02]  /*02b0*/  UIADD3 UR6, UP1, UPT, UR4, 0x80, URZ ;  /* 0x0000008004067890 */ /* 0x008fe4000ff3e0ff */
[----:B------:R-:W-:Y:S02]  /*02c0*/  UIADD3 UR4, UP0, UPT, UR4, 0x180, URZ ;  /* 0x0000018004047890 */ /* 0x000fe4000ff1e0ff */
[----:B------:R-:W-:Y:S02]  /*02d0*/  UIADD3.X UR7, UPT, UPT, URZ, UR5, URZ, UP1, !UPT ;  /* 0x00000005ff077290 */ /* 0x000fe40008ffe4ff */
[----:B------:R-:W-:-:S07]  /*02e0*/  UIADD3.X UR5, UPT, UPT, URZ, UR5, URZ, UP0, !UPT ;  /* 0x00000005ff057290 */ /* 0x000fce00087fe4ff */
[----:B------:R3:W-:Y:S02]  /*02f0*/  UTMACCTL.PF [UR6] ;  /* 0x00000000060079b9 */ /* 0x0007e40008040000 */
[----:B------:R3:W-:Y:S02]  /*0300*/  UTMACCTL.PF [UR4] ;  /* 0x00000000040079b9 */ /* 0x0007e40008040000 */
[----:B---3--:R-:W-:Y:S01]  /*0310*/  NOP ;  /* 0x0000000000007918 */ /* 0x008fe20000000000 */
.L_x_5:
[----:B------:R-:W-:Y:S05]  /*0320*/  BSYNC.RECONVERGENT B0 ;  /* 0x0000000000007941 */ /* 0x000fea0003800200 */
.L_x_4:
[----:B------:R-:W-:Y:S04]  /*0330*/  BSSY.RECONVERGENT B0, `(.L_x_6) ;  /* 0x000000a000007945 */ /* 0x000fe80003800200 */
        /* <DEDUP_REMOVED lines=9> */
.L_x_7:
[----:B------:R-:W-:Y:S05]  /*03d0*/  BSYNC.RECONVERGENT B0 ;  /* 0x0000000000007941 */ /* 0x000fea0003800200 */
.L_x_6:
[----:B------:R-:W3:Y:S01]  /*03e0*/  LDCU.64 UR4, c[0x0][0x888] ;  /* 0x00011100ff0477ac */ /* 0x000ee20008000a00 */
[----:B------:R-:W-:Y:S01]  /*03f0*/  ISETP.NE.AND.EX P0, PT, RZ, UR9, PT, P0 ;  /* 0x00000009ff007c0c */ /* 0x000fe2000bf05300 */
[----:B------:R-:W-:Y:S01]  /*0400*/  UPLOP3.LUT UP5, UPT, UPT, UPT, UPT, 0x80, 0x8 ;  /* 0x000000000008789c */ /* 0x000fe20003faf070 */
[----:B---3--:R-:W-:-:S04]  /*0410*/  ISETP.NE.U32.AND P1, PT, RZ, UR4, PT ;  /* 0x00000004ff007c0c */ /* 0x008fc8000bf25070 */
[----:B------:R-:W-:-:S13]  /*0420*/  ISETP.NE.AND.EX P1, PT, RZ, UR5, PT, P1 ;  /* 0x00000005ff007c0c */ /* 0x000fda000bf25310 */
[----:B------:R-:W-:Y:S05]  /*0430*/  @P1 BRA P0, `(.L_x_8) ;  /* 0x0000000000281947 */ /* 0x000fea0000000000 */
[----:B------:R-:W-:Y:S01]  /*0440*/  UISETP.NE.U32.AND UP0, UPT, UR8, URZ, UPT ;  /* 0x000000ff0800728c */ /* 0x000fe2000bf05070 */
[----:B-----5:R-:W-:Y:S01]  /*0450*/  FSETP.NEU.AND P0, PT, R26, RZ, PT ;  /* 0x000000ff1a00720b */ /* 0x020fe20003f0d000 */
[----:B------:R-:W-:Y:S02]  /*0460*/  UISETP.NE.U32.AND UP2, UPT, UR4, URZ, UPT ;  /* 0x000000ff0400728c */ /* 0x000fe4000bf45070 */
[----:B------:R-:W-:Y:S02]  /*0470*/  UISETP.NE.AND.EX UP1, UPT, UR9, URZ, UPT, UP0 ;  /* 0x000000ff0900728c */ /* 0x000fe4000bf25300 */
[----:B------:R-:W-:-:S04]  /*0480*/  UISETP.NE.AND.EX UP0, UPT, UR5, URZ, UPT, UP2 ;  /* 0x000000ff0500728c */ /* 0x000fc8000bf05320 */
[----:B------:R-:W-:-:S04]  /*0490*/  USEL UR4, URZ, 0xffffffff, UP0 ;  /* 0xffffffffff047887 */ /* 0x000fc80008000000 */
[----:B------:R-:W-:Y:S01]  /*04a0*/  VOTEU.ANY UP0, P0 ;  /* 0x0000000000ff7886 */ /* 0x000fe20000000100 */
[----:B------:R-:W-:-:S04]  /*04b0*/  @!UP1 USEL UR4, URZ, 0xffffffff, UP0 ;  /* 0xffffffffff049887 */ /* 0x000fc80008000000 */
[----:B------:R-:W-:-:S04]  /*04c0*/  ULOP3.LUT UR4, UR4, 0x1, URZ, 0xc0, !UPT ;  /* 0x0000000104047892 */ /* 0x000fc8000f8ec0ff */
[----:B------:R-:W-:-:S11]  /*04d0*/  UISETP.NE.U32.AND UP5, UPT, UR4, 0x1, UPT ;  /* 0x000000010400788c */ /* 0x000fd6000bfa5070 */
.L_x_8:
[----:B------:R-:W3:Y:S01]  /*04e0*/  SHFL.IDX PT, R2, R57, RZ, 0x1f ;  /* 0x00001fff39027589 */ /* 0x000ee200000e0000 */
[----:B------:R-:W-:-:S04]  /*04f0*/  UISETP.NE.AND UP0, UPT, UR20, 0x2, UPT ;  /* 0x000000021400788c */ /* 0x000fc8000bf05270 */
[----:B------:R-:W-:Y:S01]  /*0500*/  USEL UR33, URZ, 0x1, UP0 ;  /* 0x00000001ff217887 */ /* 0x000fe20008000000 */
[----:B---3--:R-:W-:-:S13]  /*0510*/  ISETP.NE.AND P0, PT, R2, RZ, PT ;  /* 0x000000ff0200720c */ /* 0x008fda0003f05270 */
[----:B------:R-:W-:Y:S05]  /*0520*/  @P0 BRA `(.L_x_9) ;  /* 0x0000000000a40947 */ /* 0x000fea0003800000 */
[----:B------:R-:W-:Y:S01]  /*0530*/  ELECT P0, URZ, PT ;  /* 0x0000000000ff782f */ /* 0x000fe20003800000 */
[----:B------:R-:W-:-:S12]  /*0540*/  BSSY.RECONVERGENT B0, `(.L_x_9) ;  /* 0x0000027000007945 */ /* 0x000fd80003800200 */
[----:B------:R-:W-:Y:S05]  /*0550*/  @!P0 BRA `(.L_x_10) ;  /* 0x0000000000948947 */ /* 0x000fea0003800000 */
[----:B------:R-:W3:Y:S01]  /*0560*/  S2UR UR4, SR_CgaCtaId ;  /* 0x00000000000479c3 */ /* 0x000ee20000008800 */
[----:B------:R-:W-:Y:S01]  /*0570*/  UMOV UR5, 0x400 ;  /* 0x0000040000057882 */ /* 0x000fe20000000000 */
[----:B------:R-:W-:Y:S01]  /*0580*/  UMOV UR8, 0x1 ;  /* 0x0000000100087882 */ /* 0x000fe20000000000 */
[----:B------:R-:W-:Y:S01]  /*0590*/  UMOV UR6, 0x5 ;  /* 0x0000000500067882 */ /* 0x000fe20000000000 */
[----:B------:R-:W-:-:S04]  /*05a0*/  UIADD3 UR8, UPT, UPT, -UR8, 0x100000, URZ ;  /* 0x0010000008087890 */ /* 0x000fc8000fffe1ff */
[----:B------:R-:W-:Y:S02]  /*05b0*/  USHF.L.U32 UR9, UR8, 0xb, URZ ;  /* 0x0000000b08097899 */ /* 0x000fe400080006ff */
[----:B------:R-:W-:Y:S02]  /*05c0*/  USHF.L.U32 UR8, UR8, 0x1, URZ ;  /* 0x0000000108087899 */ /* 0x000fe400080006ff */
[----:B------:R-:W-:-:S04]  /*05d0*/  UIADD3 UR6, UPT, UPT, -UR6, 0x100000, URZ ;  /* 0x0010000006067890 */ /* 0x000fc8000fffe1ff */
[----:B------:R-:W-:Y:S02]  /*05e0*/  USHF.L.U32 UR7, UR6, 0xb, URZ ;  /* 0x0000000b06077899 */ /* 0x000fe400080006ff */
[----:B------:R-:W-:Y:S02]  /*05f0*/  USHF.L.U32 UR6, UR6, 0x1, URZ ;  /* 0x0000000106067899 */ /* 0x000fe400080006ff */
[----:B---3--:R-:W-:Y:S01]  /*0600*/  ULEA UR4, UR4, UR5, 0x18 ;  /* 0x0000000504047291 */ /* 0x008fe2000f8ec0ff */
[----:B------:R-:W3:Y:S11]  /*0610*/  FENCE.VIEW.ASYNC.S ;  /* 0x00000000000073c6 */ /* 0x000ef60000000000 */
[----:B---3--:R3:W4:Y:S01]  /*0620*/  SYNCS.EXCH.64 URZ, [UR4], UR8 ;  /* 0x0000000804ff75b2 */ /* 0x0087220008000100 */
[----:B------:R3:W1:Y:S01]  /*0630*/  SYNCS.EXCH.64 URZ, [UR4+0x60], UR6 ;  /* 0x0000600604ff75b2 */ /* 0x0006620008000100 */
        /* <DEDUP_REMOVED lines=21> */
[----:B------:R3:W1:Y:S02]  /*0790*/  SYNCS.EXCH.64 URZ, [UR4+0xb8], UR6 ;  /* 0x0000b80604ff75b2 */ /* 0x0006640008000100 */
[----:B---34-:R-:W-:Y:S01]  /*07a0*/  NOP ;  /* 0x0000000000007918 */ /* 0x018fe20000000000 */
.L_x_10:
[----:B------:R-:W-:Y:S05]  /*07b0*/  BSYNC.RECONVERGENT B0 ;  /* 0x0000000000007941 */ /* 0x000fea0003800200 */
.L_x_9:
[----:B------:R-:W3:Y:S01]  /*07c0*/  SHFL.IDX PT, R2, R57, RZ, 0x1f ;  /* 0x00001fff39027589 */ /* 0x000ee200000e0000 */
[----:B------:R-:W-:Y:S01]  /*07d0*/  NOP ;  /* 0x0000000000007918 */ /* 0x000fe20000000000 */
[----:B---3--:R-:W-:-:S13]  /*07e0*/  ISETP.NE.AND P0, PT, R2, 0x1, PT ;  /* 0x000000010200780c */ /* 0x008fda0003f05270 */
[----:B------:R-:W-:Y:S05]  /*07f0*/  @P0 BRA `(.L_x_11) ;  /* 0x0000000000500947 */ /* 0x000fea0003800000 */
        /* <DEDUP_REMOVED lines=9> */
[----:B------:R-:W-:Y:S01]  /*0890*/  USHF.L.U32 UR6, UR6, 0x1, URZ ;  /* 0x0000000106067899 */ /* 0x000fe200080006ff */
[----:B------:R-:W-:Y:S01]  /*08a0*/  ELECT P0, URZ, PT ;  /* 0x0000000000ff782f */ /* 0x000fe20003800000 */
[----:B---3--:R-:W-:Y:S01]  /*08b0*/  ULEA UR4, UR4, UR5, 0x18 ;  /* 0x0000000504047291 */ /* 0x008fe2000f8ec0ff */
[----:B------:R-:W3:Y:S11]  /*08c0*/  FENCE.VIEW.ASYNC.S ;  /* 0x00000000000073c6 */ /* 0x000ef60000000000 */
[----:B---3--:R3:W4:Y:S01]  /*08d0*/  SYNCS.EXCH.64 URZ, [UR4+0xc0], UR8 ;  /* 0x0000c00804ff75b2 */ /* 0x0087220008000100 */
[----:B------:R3:W1:Y:S01]  /*08e0*/  SYNCS.EXCH.64 URZ, [UR4+0xd8], UR6 ;  /* 0x0000d80604ff75b2 */ /* 0x0006620008000100 */
[----:B------:R3:W1:Y:S01]  /*08f0*/  SYNCS.EXCH.64 URZ, [UR4+0xc8], UR8 ;  /* 0x0000c80804ff75b2 */ /* 0x0006620008000100 */
[----:B------:R3:W1:Y:S01]  /*0900*/  SYNCS.EXCH.64 URZ, [UR4+0xe0], UR6 ;  /* 0x0000e00604ff75b2 */ /* 0x0006620008000100 */
[----:B------:R3:W1:Y:S01]  /*0910*/  SYNCS.EXCH.64 URZ, [UR4+0xd0], UR8 ;  /* 0x0000d00804ff75b2 */ /* 0x0006620008000100 */
[----:B------:R3:W1:Y:S01]  /*0920*/  SYNCS.EXCH.64 URZ, [UR4+0xe8], UR6 ;  /* 0x0000e80604ff75b2 */ /* 0x0006620008000100 */
[----:B------:R-:W-:Y:S01]  /*0930*/  NOP ;  /* 0x0000000000007918 */ /* 0x000fe20000000000 */
.L_x_11:
[----:B------:R-:W2:Y:S01]  /*0940*/  SHFL.IDX PT, R2, R57, RZ, 0x1f ;  /* 0x00001fff39027589 */ /* 0x000ea200000e0000 */
[----:B------:R-:W-:Y:S01]  /*0950*/  NOP ;  /* 0x0000000000007918 */ /* 0x000fe20000000000 */
[----:B--2---:R-:W-:-:S13]  /*0960*/  ISETP.NE.AND P0, PT, R2, 0x3, PT ;  /* 0x000000030200780c */ /* 0x004fda0003f05270 */
[----:B------:R-:W-:Y:S05]  /*0970*/  @P0 BRA `(.L_x_12) ;  /* 0x0000000000300947 */ /* 0x000fea0003800000 */
[----:B---3--:R-:W2:Y:S01]  /*0980*/  S2UR UR4, SR_CgaCtaId ;  /* 0x00000000000479c3 */ /* 0x008ea20000008800 */
[----:B------:R-:W-:Y:S01]  /*0990*/  UMOV UR6, 0x400 ;  /* 0x0000040000067882 */ /* 0x000fe20000000000 */
[----:B------:R-:W-:Y:S01]  /*09a0*/  UMOV UR5, 0x20 ;  /* 0x0000002000057882 */ /* 0x000fe20000000000 */
[----:B------:R-:W-:Y:S01]  /*09b0*/  ELECT P0, URZ, PT ;  /* 0x0000000000ff782f */ /* 0x000fe20003800000 */
[----:B--2---:R-:W-:Y:S02]  /*09c0*/  ULEA UR6, UR4, UR6, 0x18 ;  /* 0x0000000604067291 */ /* 0x004fe4000f8ec0ff */
[----:B------:R-:W-:-:S04]  /*09d0*/  UIADD3 UR4, UPT, UPT, -UR5, 0x100000, URZ ;  /* 0x0010000005047890 */ /* 0x000fc8000fffe1ff */
[----:B------:R-:W-:Y:S02]  /*09e0*/  USHF.L.U32 UR5, UR4, 0xb, URZ ;  /* 0x0000000b04057899 */ /* 0x000fe400080006ff */
[----:B------:R-:W-:Y:S01]  /*09f0*/  USHF.L.U32 UR4, UR4, 0x1, URZ ;  /* 0x0000000104047899 */ /* 0x000fe200080006ff */
[----:B------:R-:W2:Y:S11]  /*0a00*/  FENCE.VIEW.ASYNC.S ;  /* 0x00000000000073c6 */ /* 0x000eb60000000000 */
[----:B--2---:R2:W3:Y:S01]  /*0a10*/  SYNCS.EXCH.64 URZ, [UR6+0xf0], UR4 ;  /* 0x0000f00406ff75b2 */ /* 0x0044e20008000100 */
[----:B------:R2:W1:Y:S01]  /*0a20*/  SYNCS.EXCH.64 URZ, [UR6+0xf8], UR4 ;  /* 0x0000f80406ff75b2 */ /* 0x0004620008000100 */
[----:B------:R-:W-:Y:S01]  /*0a30*/  NOP ;  /* 0x0000000000007918 */ /* 0x000fe20000000000 */
.L_x_12:
[----:B------:R-:W4:Y:S01]  /*0a40*/  SHFL.IDX PT, R2, R57, RZ, 0x1f ;  /* 0x00001fff39027589 */ /* 0x000f2200000e0000 */
[----:B------:R-:W-:Y:S01]  /*0a50*/  NOP ;  /* 0x0000000000007918 */ /* 0x000fe20000000000 */
[----:B----4-:R-:W-:-:S13]  /*0a60*/  ISETP.NE.AND P0, PT, R2, 0x4, PT ;  /* 0x000000040200780c */ /* 0x010fda0003f05270 */
[----:B------:R-:W-:Y:S05]  /*0a70*/  @P0 BRA `(.L_x_13) ;  /* 0x00000000004c0947 */ /* 0x000fea0003800000 */
[----:B--23--:R-:W2:Y:S01]  /*0a80*/  S2UR UR6, SR_CgaCtaId ;  /* 0x00000000000679c3 */ /* 0x00cea20000008800 */
[----:B------:R-:W-:Y:S01]  /*0a90*/  UMOV UR4, 0x720 ;  /* 0x0000072000047882 */ /* 0x000fe20000000000 */
[----:B------:R-:W-:Y:S01]  /*0aa0*/  UMOV UR5, 0x400 ;  /* 0x0000040000057882 */ /* 0x000fe20000000000 */
[----:B------:R-:W-:Y:S01]  /*0ab0*/  USEL UR4, UR4, 0x620, UP5 ;  /* 0x0000062004047887 */ /* 0x000fe2000a800000 */
[----:B------:R-:W-:Y:S01]  /*0ac0*/  UMOV UR8, 0x1 ;  /* 0x0000000100087882 */ /* 0x000fe20000000000 */
[----:B------:R-:W-:Y:S01]  /*0ad0*/  ELECT P0, URZ, PT ;  /* 0x0000000000ff782f */ /* 0x000fe20003800000 */
[----:B------:R-:W-:-:S04]  /*0ae0*/  UIADD3 UR8, UPT, UPT, -UR8, 0x100000, URZ ;  /* 0x0010000008087890 */ /* 0x000fc8000fffe1ff */
[----:B------:R-:W-:Y:S02]  /*0af0*/  USHF.L.U32 UR9, UR8, 0xb, URZ ;  /* 0x0000000b08097899 */ /* 0x000fe400080006ff */
[----:B------:R-:W-:Y:S02]  /*0b00*/  USHF.L.U32 UR8, UR8, 0x1, URZ ;  /* 0x0000000108087899 */ /* 0x000fe400080006ff */
[----:B--2---:R-:W-:Y:S02]  /*0b10*/  ULEA UR6, UR6, UR5, 0x18 ;  /* 0x0000000506067291 */ /* 0x004fe4000f8ec0ff */
[----:B------:R-:W-:-:S04]  /*0b20*/  UIADD3 UR4, UPT, UPT, -UR4, 0x100000, URZ ;  /* 0x0010000004047890 */ /* 0x000fc8000fffe1ff */
[----:B------:R-:W-:Y:S02]  /*0b30*/  USHF.L.U32 UR5, UR4, 0xb, URZ ;  /* 0x0000000b04057899 */ /* 0x000fe400080006ff */
[----:B------:R-:W-:Y:S01]  /*0b40*/  USHF.L.U32 UR4, UR4, 0x1, URZ ;  /* 0x0000000104047899 */ /* 0x000fe200080006ff */
[----:B------:R-:W2:Y:S03]  /*0b50*/  FENCE.VIEW.ASYNC.S ;  /* 0x00000000000073c6 */ /* 0x000ea60000000000 */
[----:B--2---:R4:W2:Y:S08]  /*0b60*/  SYNCS.EXCH.64 URZ, [UR6+0x100], UR8 ;  /* 0x0001000806ff75b2 */ /* 0x0048b00008000100 */
[----:B------:R4:W3:Y:S01]  /*0b70*/  SYNCS.EXCH.64 URZ, [UR6+0x110], UR4 ;  /* 0x0001100406ff75b2 */ /* 0x0008e20008000100 */
[----:B------:R4:W1:Y:S01]  /*0b80*/  SYNCS.EXCH.64 URZ, [UR6+0x108], UR8 ;  /* 0x0001080806ff75b2 */ /* 0x0008620008000100 */
[----:B------:R4:W1:Y:S02]  /*0b90*/  SYNCS.EXCH.64 URZ, [UR6+0x118], UR4 ;  /* 0x0001180406ff75b2 */ /* 0x0008640008000100 */
[----:B----4-:R-:W-:Y:S01]  /*0ba0*/  NOP ;  /* 0x0000000000007918 */ /* 0x010fe20000000000 */
.L_x_13:
[----:B------:R-:W4:Y:S01]  /*0bb0*/  SHFL.IDX PT, R2, R57, RZ, 0x1f ;  /* 0x00001fff39027589 */ /* 0x000f2200000e0000 */
[----:B------:R-:W-:Y:S01]  /*0bc0*/  NOP ;  /* 0x0000000000007918 */ /* 0x000fe20000000000 */
[----:B----4-:R-:W-:-:S13]  /*0bd0*/  ISETP.NE.AND P0, PT, R2, 0x5, PT ;  /* 0x000000050200780c */ /* 0x010fda0003f05270 */
[----:B------:R-:W-:Y:S05]  /*0be0*/  @P0 BRA `(.L_x_14) ;  /* 0x0000000000580947 */ /* 0x000fea0003800000 */
[----:B--23--:R-:W2:Y:S01]  /*0bf0*/  S2UR UR4, SR_CgaCtaId ;  /* 0x00000000000479c3 */ /* 0x00cea20000008800 */
        /* <DEDUP_REMOVED lines=10> */
[----:B--2---:R-:W-:Y:S01]  /*0ca0*/  ULEA UR4, UR4, UR5, 0x18 ;  /* 0x0000000504047291 */ /* 0x004fe2000f8ec0ff */
[----:B------:R-:W2:Y:S11]  /*0cb0*/  FENCE.VIEW.ASYNC.S ;  /* 0x00000000000073c6 */ /* 0x000eb60000000000 */
[----:B--2---:R4:W2:Y:S01]  /*0cc0*/  SYNCS.EXCH.64 URZ, [UR4+0x120], UR8 ;  /* 0x0001200804ff75b2 */ /* 0x0048a20008000100 */
[----:B------:R4:W3:Y:S01]  /*0cd0*/  SYNCS.EXCH.64 URZ, [UR4+0x140], UR6 ;  /* 0x0001400604ff75b2 */ /* 0x0008e20008000100 */
[----:B------:R4:W1:Y:S01]  /*0ce0*/  SYNCS.EXCH.64 URZ, [UR4+0x128], UR8 ;  /* 0x0001280804ff75b2 */ /* 0x0008620008000100 */
[----:B------:R4:W1:Y:S01]  /*0cf0*/  SYNCS.EXCH.64 URZ, [UR4+0x148], UR6 ;  /* 0x0001480604ff75b2 */ /* 0x0008620008000100 */
[----:B------:R4:W1:Y:S01]  /*0d00*/  SYNCS.EXCH.64 URZ, [UR4+0x130], UR8 ;  /* 0x0001300804ff75b2 */ /* 0x0008620008000100 */
[----:B------:R4:W1:Y:S01]  /*0d10*/  SYNCS.EXCH.64 URZ, [UR4+0x150], UR6 ;  /* 0x0001500604ff75b2 */ /* 0x0008620008000100 */
[----:B------:R4:W1:Y:S01]  /*0d20*/  SYNCS.EXCH.64 URZ, [UR4+0x138], UR8 ;  /* 0x0001380804ff75b2 */ /* 0x0008620008000100 */
[----:B------:R4:W1:Y:S02]  /*0d30*/  SYNCS.EXCH.64 URZ, [UR4+0x158], UR6 ;  /* 0x0001580604ff75b2 */ /* 0x0008640008000100 */
[----:B----4-:R-:W-:Y:S01]  /*0d40*/  NOP ;  /* 0x0000000000007918 */ /* 0x010fe20000000000 */
.L_x_14:
[----:B------:R-:W4:Y:S01]  /*0d50*/  SHFL.IDX PT, R2, R57, RZ, 0x1f ;  /* 0x00001fff39027589 */ /* 0x000f2200000e0000 */
[----:B------:R-:W1:Y:S01]  /*0d60*/  S2UR UR54, SR_CgaCtaId ;  /* 0x00000000003679c3 */ /* 0x000e620000008800 */
[----:B------:R-:W-:Y:S01]  /*0d70*/  NOP ;  /* 0x0000000000007918 */ /* 0x000fe20000000000 */
[----:B----4-:R-:W-:-:S13]  /*0d80*/  ISETP.NE.AND P0, PT, R2, 0x3, PT ;  /* 0x000000030200780c */ /* 0x010fda0003f05270 */
[----:B-1----:R-:W-:Y:S05]  /*0d90*/  @P0 BRA `(.L_x_15) ;  /* 0x0000000000340947 */ /* 0x002fea0003800000 */
[----:B--23--:R-:W-:Y:S01]  /*0da0*/  UMOV UR4, 0x400 ;  /* 0x0000040000047882 */ /* 0x00cfe20000000000 */
[----:B------:R-:W-:Y:S01]  /*0db0*/  UMOV UR6, 0x20 ;  /* 0x0000002000067882 */ /* 0x000fe20000000000 */
[----:B------:R-:W-:Y:S02]  /*0dc0*/  ULEA UR4, UR54, UR4, 0x18 ;  /* 0x0000000436047291 */ /* 0x000fe4000f8ec0ff */
[----:B------:R-:W-:-:S04]  /*0dd0*/  UIADD3 UR6, UPT, UPT, -UR6, 0x100000, URZ ;  /* 0x0010000006067890 */ /* 0x000fc8000fffe1ff */
[----:B------:R-:W-:Y:S02]  /*0de0*/  USHF.L.U32 UR7, UR6, 0xb, URZ ;  /* 0x0000000b06077899 */ /* 0x000fe400080006ff */
[----:B------:R-:W-:Y:S01]  /*0df0*/  USHF.L.U32 UR6, UR6, 0x1, URZ ;  /* 0x0000000106067899 */ /* 0x000fe200080006ff */
[----:B------:R-:W-:Y:S01]  /*0e00*/  ELECT P0, URZ, PT ;  /* 0x0000000000ff782f */ /* 0x000fe20003800000 */
[----:B------:R-:W1:Y:S10]  /*0e10*/  FENCE.VIEW.ASYNC.S ;  /* 0x00000000000073c6 */ /* 0x000e740000000000 */
[----:B-1----:R1:W4:Y:S01]  /*0e20*/  SYNCS.EXCH.64 URZ, [UR4+0x160], UR6 ;  /* 0x0001600604ff75b2 */ /* 0x0023220008000100 */
[----:B------:R1:W2:Y:S01]  /*0e30*/  SYNCS.EXCH.64 URZ, [UR4+0x170], UR6 ;  /* 0x0001700604ff75b2 */ /* 0x0002a20008000100 */
[----:B------:R1:W3:Y:S01]  /*0e40*/  SYNCS.EXCH.64 URZ, [UR4+0x168], UR6 ;  /* 0x0001680604ff75b2 */ /* 0x0002e20008000100 */
[----:B------:R1:W1:Y:S01]  /*0e50*/  SYNCS.EXCH.64 URZ, [UR4+0x178], UR6 ;  /* 0x0001780604ff75b2 */ /* 0x0002620008000100 */
[----:B------:R-:W-:Y:S01]  /*0e60*/  NOP ;  /* 0x0000000000007918 */ /* 0x000fe20000000000 */
.L_x_15:
[----:B------:R-:W4:Y:S01]  /*0e70*/  LDCU UR31, c[0x0][0x36c] ;  /* 0x00006d80ff1f77ac */ /* 0x000f220008000800 */
[----:B------:R-:W-:Y:S01]  /*0e80*/  ISETP.NE.OR P3, PT, R0, 0x2, !P3 ;  /* 0x000000020000780c */ /* 0x000fe20005f65670 */
[----:B------:R-:W-:Y:S01]  /*0e90*/  NOP ;  /* 0x0000000000007918 */ /* 0x000fe20000000000 */
[----:B------:R-:W-:Y:S01]  /*0ea0*/  LOP3.LUT R0, R66, 0x1f, RZ, 0xc0, !PT ;  /* 0x0000001f42007812 */ /* 0x000fe200078ec0ff */
[----:B------:R-:W-:Y:S02]  /*0eb0*/  UISETP.NE.AND UP6, UPT, UR20, URZ, UPT ;  /* 0x000000ff1400728c */ /* 0x000fe4000bfc5270 */
[----:B----4-:R-:W-:-:S09]  /*0ec0*/  UISETP.EQ.U32.AND UP0, UPT, UR31, 0x1, UPT ;  /* 0x000000011f00788c */ /* 0x010fd2000bf02070 */
[----:B------:R-:W-:Y:S05]  /*0ed0*/  BRA.U !UP0, `(.L_x_16) ;  /* 0x0000000108087547 */ /* 0x000fea000b800000 */
[----:B-123--:R-:W-:Y:S01]  /*0ee0*/  UCGABAR_ARV ;  /* 0x00000000000079c7 */ /* 0x00efe20008000000 */
[----:B------:R-:W-:Y:S05]  /*0ef0*/  BRA `(.L_x_17) ;  /* 0x0000000000047947 */ /* 0x000fea0003800000 */
.L_x_16:
[----:B-123--:R-:W-:Y:S01]  /*0f00*/  NOP ;  /* 0x0000000000007918 */ /* 0x00efe20000000000 */
.L_x_17:
[----:B------:R-:W1:Y:S01]  /*0f10*/  S2UR UR29, SR_CTAID.X ;  /* 0x00000000001d79c3 */ /* 0x000e620000002500 */
[----:B------:R-:W-:-:S05]  /*0f20*/  CS2R.32 R59, SR_CgaSize ;  /* 0x00000000003b7805 */ /* 0x000fca0000008a00 */
[----:B------:R-:W-:-:S05]  /*0f30*/  IMAD R59, R59, -0xa0, RZ ;  /* 0xffffff603b3b7824 */ /* 0x000fca00078e02ff */
[----:B------:R-:W-:-:S14]  /*0f40*/  R2UR UR5, R59 ;  /* 0x000000003b0572ca */ /* 0x000fdc00000e0000 */
[----:B------:R-:W2:Y:S01]  /*0f50*/  LDCU UR5, c[0x0][UR5+0x2b0] ;  /* 0x00005600050577ac */ /* 0x000ea20008000800 */
[----:B------:R-:W-:-:S05]  /*0f60*/  CS2R.32 R59, SR_CgaSize ;  /* 0x00000000003b7805 */ /* 0x000fca0000008a00 */
[----:B------:R-:W-:-:S05]  /*0f70*/  IMAD R59, R59, -0xa0, RZ ;  /* 0xffffff603b3b7824 */ /* 0x000fca00078e02ff */
[----:B------:R-:W-:-:S14]  /*0f80*/  R2UR UR4, R59 ;  /* 0x000000003b0472ca */ /* 0x000fdc00000e0000 */
[----:B------:R-:W3:Y:S01]  /*0f90*/  LDCU UR4, c[0x0][UR4+0x2b4] ;  /* 0x00005680040477ac */ /* 0x000ee20008000800 */
[----:B------:R-:W4:Y:S01]  /*0fa0*/  S2UR UR32, SR_CTAID.Y ;  /* 0x00000000002079c3 */ /* 0x000f220000002600 */
[----:B------:R-:W-:-:S05]  /*0fb0*/  CS2R.32 R59, SR_CgaSize ;  /* 0x00000000003b7805 */ /* 0x000fca0000008a00 */
[----:B------:R-:W-:-:S05]  /*0fc0*/  IMAD R59, R59, -0xa0, RZ ;  /* 0xffffff603b3b7824 */ /* 0x000fca00078e02ff */
[----:B------:R-:W-:-:S14]  /*0fd0*/  R2UR UR7, R59 ;  /* 0x000000003b0772ca */ /* 0x000fdc00000e0000 */
[----:B------:R-:W3:Y:S01]  /*0fe0*/  LDCU UR7, c[0x0][UR7+0x2a0] ;  /* 0x00005400070777ac */ /* 0x000ee20008000800 */
[----:B------:R-:W-:-:S05]  /*0ff0*/  CS2R.32 R59, SR_CgaSize ;  /* 0x00000000003b7805 */ /* 0x000fca0000008a00 */
[----:B------:R-:W-:-:S05]  /*1000*/  IMAD R59, R59, -0xa0, RZ ;  /* 0xffffff603b3b7824 */ /* 0x000fca00078e02ff */
[----:B------:R-:W-:-:S14]  /*1010*/  R2UR UR8, R59 ;  /* 0x000000003b0872ca */ /* 0x000fdc00000e0000 */
[----:B------:R-:W3:Y:S01]  /*1020*/  LDCU UR8, c[0x0][UR8+0x2a4] ;  /* 0x00005480080877ac */ /* 0x000ee20008000800 */
[----:B------:R-:W-:Y:S02]  /*1030*/  ULOP3.LUT UR46, UR54, 0x1, URZ, 0xc0, !UPT ;  /* 0x00000001362e7892 */ /* 0x000fe4000f8ec0ff */
[----:B------:R-:W-:Y:S02]  /*1040*/  USHF.R.U32.HI UR34, URZ, 0x1, UR54 ;  /* 0x00000001ff227899 */ /* 0x000fe40008011636 */
[----:B------:R-:W-:Y:S02]  /*1050*/  UISETP.GT.U32.AND UP1, UPT, UR46, 0xffff, UPT ;  /* 0x0000ffff2e00788c */ /* 0x000fe4000bf24070 */
[----:B------:R-:W-:Y:S01]  /*1060*/  USHF.L.U32 UR28, UR54, 0x8, URZ ;  /* 0x00000008361c7899 */ /* 0x000fe200080006ff */
[----:B-1----:R-:W-:Y:S01]  /*1070*/  I2FP.F32.U32 R3, UR29 ;  /* 0x0000001d00037c45 */ /* 0x002fe20008201000 */
[----:B------:R-:W-:Y:S01]  /*1080*/  USHF.L.U32 UR27, UR54, 0xa, URZ ;  /* 0x0000000a361b7899 */ /* 0x000fe200080006ff */
[----:B------:R-:W1:Y:S03]  /*1090*/  LDCU UR25, c[0x0][0xb24] ;  /* 0x00016480ff1977ac */ /* 0x000e660008000800 */
[----:B--2---:R-:W-:Y:S01]  /*10a0*/  FMUL R3, R3, UR5 ;  /* 0x0000000503037c20 */ /* 0x004fe20008400000 */
[----:B------:R-:W2:Y:S01]  /*10b0*/  LDCU UR40, c[0x0][0xb24] ;  /* 0x00016480ff2877ac */ /* 0x000ea20008000800 */
[----:B----4-:R-:W-:-:S04]  /*10c0*/  I2FP.F32.U32 R2, UR32 ;  /* 0x0000002000027c45 */ /* 0x010fc80008201000 */
[----:B------:R-:W4:Y:S01]  /*10d0*/  F2I.U32.TRUNC.NTZ R3, R3 ;  /* 0x0000000300037305 */ /* 0x000f22000020f000 */
[----:B------:R-:W1:Y:S01]  /*10e0*/  LDCU UR30, c[0x0][0xb30] ;  /* 0x00016600ff1e77ac */ /* 0x000e620008000800 */
[----:B---3--:R-:W-:Y:S01]  /*10f0*/  FMUL R2, R2, UR4 ;  /* 0x0000000402027c20 */ /* 0x008fe20008400000 */
[----:B------:R-:W-:Y:S01]  /*1100*/  ULOP3.LUT UR4, UR54, 0x6, URZ, 0xc0, !UPT ;  /* 0x0000000636047892 */ /* 0x000fe2000f8ec0ff */
[----:B------:R-:W-:-:S04]  /*1110*/  UMOV UR14, 0x55 ;  /* 0x00000055000e7882 */ /* 0x000fc80000000000 */
[----:B------:R-:W3:Y:S01]  /*1120*/  F2I.U32.TRUNC.NTZ R2, R2 ;  /* 0x0000000200027305 */ /* 0x000ee2000020f000 */
[----:B------:R-:W-:Y:S01]  /*1130*/  UISETP.GT.U32.AND UP0, UPT, UR4, 0xffff, UPT ;  /* 0x0000ffff0400788c */ /* 0x000fe2000bf04070 */
[----:B------:R-:W-:Y:S01]  /*1140*/  UMOV UR15, 0x3 ;  /* 0x00000003000f7882 */ /* 0x000fe20000000000 */
[----:B------:R-:W-:Y:S02]  /*1150*/  USEL UR24, UR46, 0xffff, !UP1 ;  /* 0x0000ffff2e187887 */ /* 0x000fe4000c800000 */
[----:B------:R-:W-:Y:S01]  /*1160*/  USEL UR21, UR4, 0xffff, !UP0 ;  /* 0x0000ffff04157887 */ /* 0x000fe2000c000000 */
[----:B----4-:R-:W-:Y:S02]  /*1170*/  R2UR UR5, R3 ;  /* 0x00000000030572ca */ /* 0x010fe400000e0000 */
[----:B---3--:R-:W-:Y:S02]  /*1180*/  R2UR UR6, R2 ;  /* 0x00000000020672ca */ /* 0x008fe400000e0000 */
[----:B------:R-:W-:-:S09]  /*1190*/  PRMT R2, RZ, 0x7610, R2 ;  /* 0x00007610ff027816 */ /* 0x000fd20000000002 */
[----:B------:R-:W-:-:S04]  /*11a0*/  UIADD3 UR5, UPT, UPT, -UR5, URZ, URZ ;  /* 0x000000ff05057290 */ /* 0x000fc8000fffe1ff */
[----:B------:R-:W-:Y:S02]  /*11b0*/  UIMAD UR5, UR7, UR5, UR29 ;  /* 0x00000005070572a4 */ /* 0x000fe4000f8e021d */
[----:B------:R-:W-:-:S04]  /*11c0*/  UIADD3 UR4, UPT, UPT, -UR6, URZ, URZ ;  /* 0x000000ff06047290 */ /* 0x000fc8000fffe1ff */
[----:B------:R-:W-:Y:S01]  /*11d0*/  IMAD.U32 R59, RZ, RZ, UR5 ;  /* 0x00000005ff3b7e24 */ /* 0x000fe2000f8e00ff */
[----:B------:R-:W-:-:S06]  /*11e0*/  UIMAD UR4, UR8, UR4, UR32 ;  /* 0x00000004080472a4 */ /* 0x000fcc000f8e0220 */
[----:B------:R-:W-:Y:S01]  /*11f0*/  IMAD.U32 R58, RZ, RZ, UR4 ;  /* 0x00000004ff3a7e24 */ /* 0x000fe2000f8e00ff */
[----:B-12---:R-:W-:Y:S06]  /*1200*/  BRA.U UP6, `(.L_x_18) ;  /* 0x0000000106747547 */ /* 0x006fec000b800000 */
[----:B------:R-:W-:Y:S02]  /*1210*/  R2UR UR4, R58 ;  /* 0x000000003a0472ca */ /* 0x000fe400000e0000 */
[----:B------:R-:W-:-:S11]  /*1220*/  R2UR UR7, R59 ;  /* 0x000000003b0772ca */ /* 0x000fd600000e0000 */
[----:B------:R-:W-:Y:S02]  /*1230*/  UISETP.NE.AND UP2, UPT, UR4, 0x2, UPT ;  /* 0x000000020400788c */ /* 0x000fe4000bf45270 */
[----:B------:R-:W-:Y:S02]  /*1240*/  UISETP.NE.AND UP4, UPT, UR4, URZ, UPT ;  /* 0x000000ff0400728c */ /* 0x000fe4000bf85270 */
[----:B------:R-:W-:Y:S02]  /*1250*/  UISETP.NE.AND UP0, UPT, UR4, 0x1, UPT ;  /* 0x000000010400788c */ /* 0x000fe4000bf05270 */
[----:B------:R-:W-:Y:S02]  /*1260*/  UISETP.NE.AND UP1, UPT, UR4, 0x3, UPT ;  /* 0x000000030400788c */ /* 0x000fe4000bf25270 */
[----:B------:R-:W-:Y:S02]  /*1270*/  USEL UR4, URZ, 0x10, UP2 ;  /* 0x00000010ff047887 */ /* 0x000fe40009000000 */
[----:B------:R-:W-:-:S02]  /*1280*/  USEL UR12, URZ, 0x20, UP2 ;  /* 0x00000020ff0c7887 */ /* 0x000fc40009000000 */
[----:B------:R-:W-:Y:S02]  /*1290*/  UISETP.NE.AND UP3, UPT, UR7, URZ, UPT ;  /* 0x000000ff0700728c */ /* 0x000fe4000bf65270 */
[----:B------:R-:W-:Y:S02]  /*12a0*/  USEL UR5, URZ, 0x4, UP0 ;  /* 0x00000004ff057887 */ /* 0x000fe40008000000 */
[----:B------:R-:W-:Y:S02]  /*12b0*/  UISETP.NE.AND UP2, UPT, UR7, URZ, UP4 ;  /* 0x000000ff0700728c */ /* 0x000fe4000a745270 */
[----:B------:R-:W-:Y:S02]  /*12c0*/  USEL UR11, URZ, 0x8, UP0 ;  /* 0x00000008ff0b7887 */ /* 0x000fe40008000000 */
[----:B------:R-:W-:Y:S02]  /*12d0*/  UISETP.NE.AND UP0, UPT, UR7, 0x1, UPT ;  /* 0x000000010700788c */ /* 0x000fe4000bf05270 */
[----:B------:R-:W-:-:S02]  /*12e0*/  USEL UR6, URZ, 0x2, UP4 ;  /* 0x00000002ff067887 */ /* 0x000fc4000a000000 */
[----:B------:R-:W-:Y:S02]  /*12f0*/  USEL UR7, URZ, 0x40, UP1 ;  /* 0x00000040ff077887 */ /* 0x000fe40008800000 */
[----:B------:R-:W-:Y:S02]  /*1300*/  USEL UR10, URZ, 0x1, UP2 ;  /* 0x00000001ff0a7887 */ /* 0x000fe40009000000 */
[----:B------:R-:W-:Y:S02]  /*1310*/  USEL UR8, UR5, 0x4, UP3 ;  /* 0x0000000405087887 */ /* 0x000fe40009800000 */
[----:B------:R-:W-:Y:S02]  /*1320*/  USEL UR4, UR4, 0x10, UP3 ;  /* 0x0000001004047887 */ /* 0x000fe40009800000 */
[----:B------:R-:W-:Y:S02]  /*1330*/  USEL UR9, UR7, 0x40, UP3 ;  /* 0x0000004007097887 */ /* 0x000fe40009800000 */
[----:B------:R-:W-:-:S02]  /*1340*/  USEL UR5, UR6, 0x2, UP0 ;  /* 0x0000000206057887 */ /* 0x000fc40008000000 */
[----:B------:R-:W-:Y:S02]  /*1350*/  UIADD3 UR4, UPT, UPT, UR4, UR8, UR10 ;  /* 0x0000000804047290 */ /* 0x000fe4000fffe00a */
[----:B------:R-:W-:Y:S02]  /*1360*/  USEL UR13, URZ, 0x80, UP1 ;  /* 0x00000080ff0d7887 */ /* 0x000fe40008800000 */
[----:B------:R-:W-:Y:S02]  /*1370*/  USEL UR7, UR11, 0x8, UP0 ;  /* 0x000000080b077887 */ /* 0x000fe40008000000 */
[----:B------:R-:W-:Y:S02]  /*1380*/  USEL UR6, UR12, 0x20, UP0 ;  /* 0x000000200c067887 */ /* 0x000fe40008000000 */
[----:B------:R-:W-:Y:S02]  /*1390*/  UIADD3 UR4, UPT, UPT, UR5, UR9, UR4 ;  /* 0x0000000905047290 */ /* 0x000fe4000fffe004 */
[----:B------:R-:W-:-:S02]  /*13a0*/  USEL UR5, UR13, 0x80, UP0 ;  /* 0x000000800d057887 */ /* 0x000fc40008000000 */
[----:B------:R-:W-:-:S04]  /*13b0*/  UIADD3 UR4, UPT, UPT, UR6, UR7, UR4 ;  /* 0x0000000706047290 */ /* 0x000fc8000fffe004 */
[----:B------:R-:W-:-:S06]  /*13c0*/  UIADD3 UR4, UPT, UPT, UR4, UR5, URZ ;  /* 0x0000000504047290 */ /* 0x000fcc000fffe0ff */
[----:B------:R-:W-:-:S07]  /*13d0*/  IMAD.U32 R2, RZ, RZ, UR4 ;  /* 0x00000004ff027e24 */ /* 0x000fce000f8e00ff */
.L_x_18:
[----:B------:R-:W1:Y:S01]  /*13e0*/  S2UR UR36, SR_CTAID.Z ;  /* 0x00000000002479c3 */ /* 0x000e620000002700 */
[----:B------:R-:W-:Y:S02]  /*13f0*/  UISETP.GE.AND UP0, UPT, UR25, 0x1, UPT ;  /* 0x000000011900788c */ /* 0x000fe4000bf06270 */
[----:B------:R-:W-:Y:S02]  /*1400*/  ULOP3.LUT UR24, UR24, 0xffff, URZ, 0xc0, !UPT ;  /* 0x0000ffff18187892 */ /* 0x000fe4000f8ec0ff */
[----:B------:R-:W-:Y:S02]  /*1410*/  ULOP3.LUT UR21, UR21, 0xffff, URZ, 0xc0, !UPT ;  /* 0x0000ffff15157892 */ /* 0x000fe4000f8ec0ff */
[----:B------:R-:W-:Y:S02]  /*1420*/  UISETP.NE.AND UP3, UPT, UR20, 0x2, UPT ;  /* 0x000000021400788c */ /* 0x000fe4000bf65270 */
[----:B------:R-:W-:Y:S02]  /*1430*/  ULOP3.LUT UR28, UR28, 0x600, URZ, 0xc0, !UPT ;  /* 0x000006001c1c7892 */ /* 0x000fe4000f8ec0ff */
[----:B------:R-:W-:-:S02]  /*1440*/  ULOP3.LUT UR27, UR27, 0x400, URZ, 0xc0, !UPT ;  /* 0x000004001b1b7892 */ /* 0x000fc4000f8ec0ff */
[----:B------:R-:W-:Y:S02]  /*1450*/  USHF.L.U32 UR24, UR14, UR24, URZ ;  /* 0x000000180e187299 */ /* 0x000fe400080006ff */
[----:B------:R-:W-:Y:S01]  /*1460*/  USHF.L.U32 UR21, UR15, UR21, URZ ;  /* 0x000000150f157299 */ /* 0x000fe200080006ff */
[----:B------:R-:W-:Y:S11]  /*1470*/  BRA.U !UP0, `(.L_x_19) ;  /* 0x0000000108d47547 */ /* 0x000ff6000b800000 */
[----:B------:R-:W2:Y:S01]  /*1480*/  LDCU.128 UR12, c[0x0][0xb10] ;  /* 0x00016200ff0c77ac */ /* 0x000ea20008000c00 */
[----:B------:R-:W3:Y:S01]  /*1490*/  LDCU UR6, c[0x0][0x370] ;  /* 0x00006e00ff0677ac */ /* 0x000ee20008000800 */
[----:B------:R-:W4:Y:S01]  /*14a0*/  LDCU UR5, c[0x0][0x374] ;  /* 0x00006e80ff0577ac */ /* 0x000f220008000800 */
[----:B------:R-:W1:Y:S01]  /*14b0*/  LDCU UR26, c[0x0][0xb0c] ;  /* 0x00016180ff1a77ac */ /* 0x000e620008000800 */
[----:B------:R-:W1:Y:S01]  /*14c0*/  LDCU UR7, c[0x0][0xb20] ;  /* 0x00016400ff0777ac */ /* 0x000e620008000800 */
[----:B------:R-:W1:Y:S01]  /*14d0*/  LDCU.64 UR8, c[0x0][0xb28] ;  /* 0x00016500ff0877ac */ /* 0x000e620008000a00 */
[----:B--2---:R-:W-:Y:S02]  /*14e0*/  UISETP.NE.AND UP0, UPT, UR14, 0x1, UPT ;  /* 0x000000010e00788c */ /* 0x004fe4000bf05270 */
[----:B----4-:R-:W-:Y:S02]  /*14f0*/  UIMAD.WIDE.U32 UR10, UR5, UR15, URZ ;  /* 0x0000000f050a72a5 */ /* 0x010fe4000f8e00ff */
[----:B---3--:R-:W-:-:S02]  /*1500*/  UIMAD.WIDE.U32 UR18, UR6, UR12, URZ ;  /* 0x0000000c061272a5 */ /* 0x008fc4000f8e00ff */
[----:B-1----:R-:W-:Y:S02]  /*1510*/  UISETP.NE.AND UP1, UPT, UR26, 0x1, UPT ;  /* 0x000000011a00788c */ /* 0x002fe4000bf25270 */
[----:B------:R-:W-:Y:S01]  /*1520*/  UISETP.NE.AND UP2, UPT, UR25, 0x1, UPT ;  /* 0x000000011900788c */ /* 0x000fe2000bf45270 */
[----:B------:R-:W-:Y:S02]  /*1530*/  UMOV UR10, UR11 ;  /* 0x0000000b000a7c82 */ /* 0x000fe40008000000 */
[----:B------:R-:W-:Y:S01]  /*1540*/  UMOV UR18, UR19 ;  /* 0x0000001300127c82 */ /* 0x000fe20008000000 */
[----:B------:R-:W-:Y:S02]  /*1550*/  @UP0 USHF.R.U32.HI UR5, URZ, UR7, UR10 ;  /* 0x00000007ff050299 */ /* 0x000fe4000801160a */
[----:B------:R-:W-:Y:S02]  /*1560*/  UIMAD.WIDE.U32 UR22, UR32, UR15, URZ ;  /* 0x0000000f201672a5 */ /* 0x000fe4000f8e00ff */
[----:B------:R-:W-:-:S02]  /*1570*/  UIMAD.WIDE.U32 UR10, UR5, UR8, URZ ;  /* 0x00000008050a72a5 */ /* 0x000fc4000f8e00ff */
[----:B------:R-:W-:Y:S02]  /*1580*/  @UP1 USHF.R.U32.HI UR6, URZ, UR13, UR18 ;  /* 0x0000000dff061299 */ /* 0x000fe40008011612 */
[----:B------:R-:W-:Y:S02]  /*1590*/  UIMAD.WIDE.U32 UR16, UR29, UR12, URZ ;  /* 0x0000000c1d1072a5 */ /* 0x000fe4000f8e00ff */
[----:B------:R-:W-:Y:S01]  /*15a0*/  UIMAD.WIDE.U32 UR18, UR6, UR8, URZ ;  /* 0x00000008061272a5 */ /* 0x000fe2000f8e00ff */
[----:B------:R-:W-:Y:S01]  /*15b0*/  UMOV UR4, UR23 ;  /* 0x0000001700047c82 */ /* 0x000fe20008000000 */
[----:B------:R-:W-:Y:S01]  /*15c0*/  UMOV UR10, UR11 ;  /* 0x0000000b000a7c82 */ /* 0x000fe20008000000 */
[----:B------:R-:W-:Y:S02]  /*15d0*/  USHF.R.U32.HI UR4, URZ, UR7, UR4 ;  /* 0x00000007ff047299 */ /* 0x000fe40008011604 */
[----:B------:R-:W-:Y:S01]  /*15e0*/  @UP2 USHF.R.U32.HI UR5, URZ, UR9, UR10 ;  /* 0x00000009ff052299 */ /* 0x000fe2000801160a */
[----:B------:R-:W-:Y:S01]  /*15f0*/  UMOV UR16, UR17 ;  /* 0x0000001100107c82 */ /* 0x000fe20008000000 */
[----:B------:R-:W-:Y:S01]  /*1600*/  UMOV UR18, UR19 ;  /* 0x0000001300127c82 */ /* 0x000fe20008000000 */
[----:B------:R-:W-:-:S02]  /*1610*/  USHF.R.U32.HI UR13, URZ, UR13, UR16 ;  /* 0x0000000dff0d7299 */ /* 0x000fc40008011610 */
[----:B------:R-:W-:Y:S02]  /*1620*/  USEL UR4, UR32, UR4, !UP0 ;  /* 0x0000000420047287 */ /* 0x000fe4000c000000 */
[----:B------:R-:W-:Y:S02]  /*1630*/  @UP2 USHF.R.U32.HI UR6, URZ, UR9, UR18 ;  /* 0x00000009ff062299 */ /* 0x000fe40008011612 */
[----:B------:R-:W-:Y:S02]  /*1640*/  UIMAD UR7, UR5, UR25, URZ ;  /* 0x00000019050772a4 */ /* 0x000fe4000f8e02ff */
[----:B------:R-:W-:Y:S02]  /*1650*/  USEL UR5, UR29, UR13, !UP1 ;  /* 0x0000000d1d057287 */ /* 0x000fe4000c800000 */
[----:B------:R-:W-:Y:S02]  /*1660*/  UIMAD UR12, UR6, UR25, URZ ;  /* 0x00000019060c72a4 */ /* 0x000fe4000f8e02ff */
[----:B------:R-:W-:-:S02]  /*1670*/  UISETP.GE.AND UP0, UPT, UR4, UR7, UPT ;  /* 0x000000070400728c */ /* 0x000fc4000bf06270 */
[----:B------:R-:W-:Y:S02]  /*1680*/  UIMAD.WIDE.U32 UR10, UR4, UR8, URZ ;  /* 0x00000008040a72a5 */ /* 0x000fe4000f8e00ff */
[----:B------:R-:W-:Y:S02]  /*1690*/  UISETP.GE.OR UP0, UPT, UR5, UR12, UP0 ;  /* 0x0000000c0500728c */ /* 0x000fe40008706670 */
[----:B------:R-:W-:Y:S02]  /*16a0*/  UIMAD.WIDE.U32 UR12, UR5, UR8, URZ ;  /* 0x00000008050c72a5 */ /* 0x000fe4000f8e00ff */
[----:B------:R-:W-:Y:S01]  /*16b0*/  UIADD3 UR10, UPT, UPT, -UR4, URZ, URZ ;  /* 0x000000ff040a7290 */ /* 0x000fe2000fffe1ff */
[----:B------:R-:W-:Y:S01]  /*16c0*/  UMOV UR8, UR11 ;  /* 0x0000000b00087c82 */ /* 0x000fe20008000000 */
[----:B------:R-:W-:Y:S02]  /*16d0*/  UIADD3 UR11, UPT, UPT, -UR5, URZ, URZ ;  /* 0x000000ff050b7290 */ /* 0x000fe4000fffe1ff */
[----:B------:R-:W-:-:S03]  /*16e0*/  USHF.R.U32.HI UR8, URZ, UR9, UR8 ;  /* 0x00000009ff087299 */ /* 0x000fc60008011608 */
[----:B------:R-:W-:Y:S01]  /*16f0*/  @!UP0 UMOV UR7, UR13 ;  /* 0x0000000d00078c82 */ /* 0x000fe20008000000 */
[----:B------:R-:W-:Y:S02]  /*1700*/  UIMAD UR32, UR14, UR10, UR32 ;  /* 0x0000000a0e2072a4 */ /* 0x000fe4000f8e0220 */
[----:B------:R-:W-:Y:S02]  /*1710*/  USEL UR8, UR4, UR8, !UP2 ;  /* 0x0000000804087287 */ /* 0x000fe4000d000000 */
[----:B------:R-:W-:Y:S02]  /*1720*/  @!UP0 USHF.R.U32.HI UR7, URZ, UR9, UR7 ;  /* 0x00000009ff078299 */ /* 0x000fe40008011607 */
[----:B------:R-:W-:Y:S02]  /*1730*/  UIADD3 UR9, UPT, UPT, -UR8, URZ, URZ ;  /* 0x000000ff08097290 */ /* 0x000fe4000fffe1ff */
[----:B------:R-:W-:Y:S02]  /*1740*/  @!UP0 USEL UR7, UR5, UR7, !UP2 ;  /* 0x0000000705078287 */ /* 0x000fe4000d000000 */
[----:B------:R-:W-:-:S02]  /*1750*/  UIMAD UR9, UR25, UR9, UR4 ;  /* 0x00000009190972a4 */ /* 0x000fc4000f8e0204 */
[----:B------:R-:W-:Y:S02]  /*1760*/  @!UP0 UIADD3 UR8, UPT, UPT, UR8, -UR7, URZ ;  /* 0x8000000708088290 */ /* 0x000fe4000fffe0ff */
[----:B------:R-:W-:Y:S02]  /*1770*/  @!UP0 UIMAD UR6, UR9, UR6, UR7 ;  /* 0x00000006090682a4 */ /* 0x000fe4000f8e0207 */
[----:B------:R-:W-:Y:S02]  /*1780*/  @!UP0 UIMAD UR4, UR8, UR25, UR5 ;  /* 0x00000019080482a4 */ /* 0x000fe4000f8e0205 */
[----:B------:R-:W-:Y:S02]  /*1790*/  UIMAD UR29, UR26, UR11, UR29 ;  /* 0x0000000b1a1d72a4 */ /* 0x000fe4000f8e021d */
[----:B------:R-:W-:Y:S01]  /*17a0*/  UIMAD UR32, UR4, UR14, UR32 ;  /* 0x0000000e042072a4 */ /* 0x000fe2000f8e0220 */
[----:B------:R-:W-:Y:S02]  /*17b0*/  @!UP0 UMOV UR5, UR6 ;  /* 0x0000000600058c82 */ /* 0x000fe40008000000 */
[----:B------:R-:W-:-:S12]  /*17c0*/  UIMAD UR29, UR5, UR26, UR29 ;  /* 0x0000001a051d72a4 */ /* 0x000fd8000f8e021d */
.L_x_19:
[----:B------:R-:W-:-:S09]  /*17d0*/  UISETP.NE.AND UP0, UPT, UR30, 0x1, UPT ;  /* 0x000000011e00788c */ /* 0x000fd2000bf05270 */
[----:B------:R-:W-:Y:S05]  /*17e0*/  BRA.U UP0, `(.L_x_20) ;  /* 0x0000000100447547 */ /* 0x000fea000b800000 */
[----:B------:R-:W2:Y:S01]  /*17f0*/  LDCU.128 UR8, c[0x0][0xb10] ;  /* 0x00016200ff0877ac */ /* 0x000ea20008000c00 */
[----:B------:R-:W3:Y:S01]  /*1800*/  LDCU UR12, c[0x0][0xb0c] ;  /* 0x00016180ff0c77ac */ /* 0x000ee20008000800 */
[----:B------:R-:W4:Y:S01]  /*1810*/  LDCU UR13, c[0x0][0xb20] ;  /* 0x00016400ff0d77ac */ /* 0x000f220008000800 */
[----:B--2---:R-:W-:Y:S02]  /*1820*/  UIMAD.WIDE.U32 UR6, UR29, UR8, URZ ;  /* 0x000000081d0672a5 */ /* 0x004fe4000f8e00ff */
[----:B------:R-:W-:Y:S02]  /*1830*/  UIMAD.WIDE.U32 UR4, UR32, UR11, URZ ;  /* 0x0000000b200472a5 */ /* 0x000fe4000f8e00ff */
[----:B---3--:R-:W-:Y:S02]  /*1840*/  UISETP.NE.AND UP1, UPT, UR12, 0x1, UPT ;  /* 0x000000010c00788c */ /* 0x008fe4000bf25270 */
[----:B------:R-:W-:Y:S01]  /*1850*/  UISETP.NE.AND UP0, UPT, UR10, 0x1, UPT ;  /* 0x000000010a00788c */ /* 0x000fe2000bf05270 */
[----:B------:R-:W-:-:S02]  /*1860*/  UMOV UR6, UR7 ;  /* 0x0000000700067c82 */ /* 0x000fc40008000000 */
[----:B------:R-:W-:Y:S01]  /*1870*/  UMOV UR4, UR5 ;  /* 0x0000000500047c82 */ /* 0x000fe20008000000 */
[----:B------:R-:W-:Y:S02]  /*1880*/  USHF.R.U32.HI UR9, URZ, UR9, UR6 ;  /* 0x00000009ff097299 */ /* 0x000fe40008011606 */
[----:B----4-:R-:W-:Y:S02]  /*1890*/  USHF.R.U32.HI UR4, URZ, UR13, UR4 ;  /* 0x0000000dff047299 */ /* 0x010fe40008011604 */
[----:B------:R-:W-:Y:S02]  /*18a0*/  USEL UR5, UR29, UR9, !UP1 ;  /* 0x000000091d057287 */ /* 0x000fe4000c800000 */
[----:B------:R-:W-:-:S04]  /*18b0*/  USEL UR4, UR32, UR4, !UP0 ;  /* 0x0000000420047287 */ /* 0x000fc8000c000000 */
[----:B------:R-:W-:Y:S02]  /*18c0*/  UIADD3 UR6, UPT, UPT, UR5, -UR4, URZ ;  /* 0x8000000405067290 */ /* 0x000fe4000fffe0ff */
[----:B------:R-:W-:Y:S02]  /*18d0*/  UIADD3 UR4, UPT, UPT, -UR5, UR4, URZ ;  /* 0x0000000405047290 */ /* 0x000fe4000fffe1ff */
[----:B------:R-:W-:Y:S02]  /*18e0*/  UIMAD UR32, UR6, UR10, UR32 ;  /* 0x0000000a062072a4 */ /* 0x000fe4000f8e0220 */
[----:B------:R-:W-:-:S12]  /*18f0*/  UIMAD UR29, UR4, UR12, UR29 ;  /* 0x0000000c041d72a4 */ /* 0x000fd8000f8e021d */
.L_x_20:
[----:B------:R-:W-:-:S09]  /*1900*/  UISETP.EQ.U32.AND UP0, UPT, UR31, 0x1, UPT ;  /* 0x000000011f00788c */ /* 0x000fd2000bf02070 */
[----:B------:R-:W-:Y:S05]  /*1910*/  BRA.U !UP0, `(.L_x_21) ;  /* 0x00000001080c7547 */ /* 0x000fea000b800000 */
[----:B------:R-:W-:Y:S01]  /*1920*/  UCGABAR_WAIT ;  /* 0x0000000000007dc7 */ /* 0x000fe20008000000 */
[----:B------:R-:W-:Y:S01]  /*1930*/  CCTL.IVALL ;  /* 0x00000000ff00798f */ /* 0x000fe20002000000 */
[----:B------:R-:W-:Y:S05]  /*1940*/  BRA `(.L_x_22) ;  /* 0x0000000000047947 */ /* 0x000fea0003800000 */
.L_x_21:
[----:B------:R-:W-:Y:S06]  /*1950*/  BAR.SYNC.DEFER_BLOCKING 0x0 ;  /* 0x0000000000007b1d */ /* 0x000fec0000010000 */
.L_x_22:
[----:B------:R-:W-:Y:S05]  /*1960*/  BRA.U UP3, `(.L_x_23) ;  /* 0x00000019030c7547 */ /* 0x000fea000b800000 */
[----:B------:R-:W2:Y:S01]  /*1970*/  LDCU UR6, c[0x0][0x38c] ;  /* 0x00007180ff0677ac */ /* 0x000ea20008000800 */
[----:B------:R-:W-:Y:S01]  /*1980*/  PLOP3.LUT P1, PT, PT, PT, UP5, 0x80, 0x8 ;  /* 0x000000000008781c */ /* 0x000fe20003f2f058 */
[----:B------:R-:W-:Y:S01]  /*1990*/  IMAD.MOV.U32 R12, RZ, RZ, 0x1 ;  /* 0x00000001ff0c7424 */ /* 0x000fe200078e00ff */
[----:B------:R-:W-:Y:S01]  /*19a0*/  ISETP.EQ.OR P2, PT, R0, RZ, P3 ;  /* 0x000000ff0000720c */ /* 0x000fe20001f42670 */
[----:B------:R-:W-:Y:S01]  /*19b0*/  UISETP.NE.AND UP1, UPT, UR20, URZ, UPT ;  /* 0x000000ff1400728c */ /* 0x000fe2000bf25270 */
[----:B------:R-:W-:Y:S02]  /*19c0*/  PLOP3.LUT P1, PT, P1, PT, PT, 0x8, 0x80 ;  /* 0x000000000080781c */ /* 0x000fe40000f2e170 */
[----:B------:R-:W-:Y:S01]  /*19d0*/  CS2R R10, SRZ ;  /* 0x00000000000a7805 */ /* 0x000fe2000001ff00 */
[----:B------:R-:W-:Y:S01]  /*19e0*/  IMAD.MOV.U32 R9, RZ, RZ, RZ ;  /* 0x000000ffff097224 */ /* 0x000fe200078e00ff */
[----:B------:R-:W3:Y:S01]  /*19f0*/  LDCU UR41, c[0x0][0x370] ;  /* 0x00006e00ff2977ac */ /* 0x000ee20008000800 */
[----:B------:R-:W-:Y:S01]  /*1a00*/  IMAD.MOV.U32 R8, RZ, RZ, 0x1 ;  /* 0x00000001ff087424 */ /* 0x000fe200078e00ff */
[----:B------:R-:W4:Y:S01]  /*1a10*/  LDCU.64 UR30, c[0x0][0x348] ;  /* 0x00006900ff1e77ac */ /* 0x000f220008000a00 */
[----:B------:R-:W1:Y:S01]  /*1a20*/  LDCU UR39, c[0x0][0x374] ;  /* 0x00006e80ff2777ac */ /* 0x000e620008000800 */
[----:B--2---:R-:W-:-:S02]  /*1a30*/  UIADD3 UR5, UPT, UPT, UR6, 0x1f, URZ ;  /* 0x0000001f06057890 */ /* 0x004fc4000fffe0ff */
[----:B------:R-:W-:Y:S02]  /*1a40*/  UIADD3 UR47, UPT, UPT, UR6, 0x3e, URZ ;  /* 0x0000003e062f7890 */ /* 0x000fe4000fffe0ff */
[----:B------:R-:W-:Y:S02]  /*1a50*/  USHF.R.S32.HI UR4, URZ, 0x1f, UR5 ;  /* 0x0000001fff047899 */ /* 0x000fe40008011405 */
[----:B------:R-:W-:Y:S02]  /*1a60*/  USEL UR26, UR33, 0x2, UP1 ;  /* 0x00000002211a7887 */ /* 0x000fe40008800000 */
[----:B------:R-:W-:Y:S02]  /*1a70*/  ULEA.HI UR4, UR4, UR5, URZ, 0x5 ;  /* 0x0000000504047291 */ /* 0x000fe4000f8f28ff */
[----:B------:R-:W-:Y:S02]  /*1a80*/  USHF.L.U32 UR5, UR34, 0x4, URZ ;  /* 0x0000000422057899 */ /* 0x000fe400080006ff */
[----:B------:R-:W-:-:S02]  /*1a90*/  USHF.R.S32.HI UR43, URZ, 0x5, UR4 ;  /* 0x00000005ff2b7899 */ /* 0x000fc40008011404 */
[----:B------:R-:W-:Y:S02]  /*1aa0*/  UIADD3 UR4, UPT, UPT, UR6, -0x1, URZ ;  /* 0xffffffff06047890 */ /* 0x000fe4000fffe0ff */
[----:B------:R-:W-:Y:S02]  /*1ab0*/  UISETP.LT.U32.AND UP0, UPT, UR43, 0xc, UPT ;  /* 0x0000000c2b00788c */ /* 0x000fe4000bf01070 */
[----:B------:R-:W-:Y:S02]  /*1ac0*/  UISETP.GE.U32.AND UP2, UPT, UR4, -0x3f, UPT ;  /* 0xffffffc10400788c */ /* 0x000fe4000bf46070 */
[----:B------:R-:W-:Y:S02]  /*1ad0*/  USEL UR42, UR43, 0xc, UP0 ;  /* 0x0000000c2b2a7887 */ /* 0x000fe40008000000 */
[----:B------:R-:W-:Y:S02]  /*1ae0*/  ULOP3.LUT UR44, UR5, 0x30, URZ, 0xe2, !UPT ;  /* 0x00000030052c7892 */ /* 0x000fe4000f8ee2ff */
[----:B------:R-:W-:-:S02]  /*1af0*/  UIADD3 UR25, UPT, UPT, UR42, -0x1, URZ ;  /* 0xffffffff2a197890 */ /* 0x000fc4000fffe0ff */
[----:B------:R-:W-:Y:S01]  /*1b00*/  UIADD3 UR45, UPT, UPT, UR43, -UR42, URZ ;  /* 0x8000002a2b2d7290 */ /* 0x000fe2000fffe0ff */
[----:B------:R-:W-:Y:S02]  /*1b10*/  UMOV UR5, URZ ;  /* 0x000000ff00057c82 */ /* 0x000fe40008000000 */
[----:B------:R-:W-:-:S04]  /*1b20*/  @UP2 UIADD3 UR25, UPT, UPT, UR42, URZ, URZ ;  /* 0x000000ff2a192290 */ /* 0x000fc8000fffe0ff */
[----:B-1-34-:R-:W-:-:S12]  /*1b30*/  UIADD3 UR25, UPT, UPT, UR25, 0x1, URZ ;  /* 0x0000000119197890 */ /* 0x01afd8000fffe0ff */
.L_x_43:
[----:B------:R-:W-:Y:S01]  /*1b40*/  UISETP.NE.AND UP0, UPT, UR54, URZ, UPT ;  /* 0x000000ff3600728c */ /* 0x000fe2000bf05270 */
[----:B------:R-:W1:Y:S08]  /*1b50*/  S2UR UR54, SR_CgaCtaId ;  /* 0x00000000003679c3 */ /* 0x000e700000008800 */
[----:B------:R-:W-:Y:S05]  /*1b60*/  BRA.U UP0, `(.L_x_24) ;  /* 0x0000000100347547 */ /* 0x000fea000b800000 */
[----:B------:R-:W2:Y:S01]  /*1b70*/  S2R R0, SR_CgaCtaId ;  /* 0x0000000000007919 */ /* 0x000ea20000008800 */
[----:B------:R-:W-:-:S04]  /*1b80*/  MOV R2, 0x400 ;  /* 0x0000040000027802 */ /* 0x000fc80000000f00 */
[----:B--2---:R-:W-:Y:S02]  /*1b90*/  LEA R0, R0, R2, 0x18 ;  /* 0x0000000200007211 */ /* 0x004fe400078ec0ff */
[----:B------:R-:W-:-:S03]  /*1ba0*/  SHF.L.U32 R2, R8, 0x1f, RZ ;  /* 0x0000001f08027819 */ /* 0x000fc600000006ff */
[----:B------:R-:W-:-:S04]  /*1bb0*/  IMAD R0, R9, 0x8, R0 ;  /* 0x0000000809007824 */ /* 0x000fc800078e0200 */
[----:B------:R-:W2:Y:S02]  /*1bc0*/  SYNCS.PHASECHK.TRANS64.TRYWAIT P0, [R0+URZ+0x170], R2 ;  /* 0x00017002000075a7 */ /* 0x000ea400080011ff */
[----:B--2---:R-:W-:Y:S05]  /*1bd0*/  @!P0 BRA `(.L_x_25) ;  /* 0x0000005c00f88947 */ /* 0x004fea0003800000 */
.L_x_131:
[----:B------:R-:W-:Y:S01]  /*1be0*/  VIADD R9, R9, 0x1 ;  /* 0x0000000109097836 */ /* 0x000fe20000000000 */
[----:B------:R2:W-:Y:S04]  /*1bf0*/  SYNCS.ARRIVE.TRANS64.A1T0 RZ, [R0+URZ+0x160], RZ ;  /* 0x000160ff00ff79a7 */ /* 0x0005e800081000ff */
[----:B------:R-:W-:-:S04]  /*1c00*/  ISETP.NE.AND P0, PT, R9, 0x2, PT ;  /* 0x000000020900780c */ /* 0x000fc80003f05270 */
[----:B------:R-:W-:Y:S02]  /*1c10*/  SEL R9, R9, RZ, P0 ;  /* 0x000000ff09097207 */ /* 0x000fe40000000000 */
[----:B--2---:R-:W-:-:S04]  /*1c20*/  SEL R0, RZ, 0x1, P0 ;  /* 0x00000001ff007807 */ /* 0x004fc80000000000 */
[----:B------:R-:W-:-:S07]  /*1c30*/  LOP3.LUT R8, R8, R0, RZ, 0x3c, !PT ;  /* 0x0000000008087212 */ /* 0x000fce00078e3cff */
.L_x_24:
[----:B------:R-:W-:Y:S01]  /*1c40*/  UMOV UR6, 0x400 ;  /* 0x0000040000067882 */ /* 0x000fe20000000000 */
[----:B------:R-:W-:Y:S01]  /*1c50*/  SHF.L.U32 R0, R12, 0x1f, RZ ;  /* 0x0000001f0c007819 */ /* 0x000fe200000006ff */
[----:B-1----:R-:W-:Y:S02]  /*1c60*/  ULEA UR6, UR54, UR6, 0x18 ;  /* 0x0000000636067291 */ /* 0x002fe4000f8ec0ff */
[----:B------:R-:W-:Y:S02]  /*1c70*/  UISETP.GE.U32.AND UP0, UPT, UR47, 0x3f, UPT ;  /* 0x0000003f2f00788c */ /* 0x000fe4000bf06070 */
[----:B------:R-:W-:Y:S02]  /*1c80*/  ULEA UR4, UR5, UR6, 0x3 ;  /* 0x0000000605047291 */ /* 0x000fe4000f8e18ff */
[----:B------:R-:W-:Y:S02]  /*1c90*/  ULEA UR11, UR32, UR46, 0x1 ;  /* 0x0000002e200b7291 */ /* 0x000fe4000f8e08ff */
[----:B------:R-:W-:-:S02]  /*1ca0*/  ULEA UR35, UR29, UR44, 0x6 ;  /* 0x0000002c1d237291 */ /* 0x000fc4000f8e30ff */
[----:B------:R-:W-:Y:S01]  /*1cb0*/  USHF.L.U32 UR11, UR11, 0x5, URZ ;  /* 0x000000050b0b7899 */ /* 0x000fe200080006ff */
[----:B------:R-:W-:Y:S02]  /*1cc0*/  UMOV UR13, URZ ;  /* 0x000000ff000d7c82 */ /* 0x000fe40008000000 */
[----:B------:R1:W2:Y:S01]  /*1cd0*/  SYNCS.PHASECHK.TRANS64.TRYWAIT P0, [UR4+0x60], R0 ;  /* 0x00006000ff0075a7 */ /* 0x0002a20008001104 */
[----:B------:R-:W-:Y:S08]  /*1ce0*/  BRA.U !UP0, `(.L_x_26) ;  /* 0x0000000108cc7547 */ /* 0x000ff0000b800000 */
[----:B------:R-:W-:Y:S01]  /*1cf0*/  UMOV UR7, URZ ;  /* 0x000000ff00077c82 */ /* 0x000fe20008000000 */
[----:B------:R-:W-:-:S05]  /*1d00*/  UMOV UR4, UR5 ;  /* 0x0000000500047c82 */ /* 0x000fca0008000000 */
.L_x_32:
[----:B------:R-:W-:Y:S01]  /*1d10*/  ULEA UR33, UR4, UR6, 0x3 ;  /* 0x0000000604217291 */ /* 0x000fe2000f8e18ff */
[----:B------:R-:W-:Y:S01]  /*1d20*/  @!P3 MOV R2, 0x4000 ;  /* 0x000040000002b802 */ /* 0x000fe20000000f00 */
[----:B--2-4-:R-:W-:Y:S10]  /*1d30*/  @P0 BRA `(.L_x_27) ;  /* 0x00000000000c0947 */ /* 0x014ff40003800000 */
[----:B------:R-:W-:-:S04]  /*1d40*/  SHF.L.U32 R3, R12, 0x1f, RZ ;  /* 0x0000001f0c037819 */ /* 0x000fc800000006ff */
[----:B------:R-:W2:Y:S02]  /*1d50*/  SYNCS.PHASECHK.TRANS64.TRYWAIT P0, [UR33+0x60], R3 ;  /* 0x00006003ff0075a7 */ /* 0x000ea40008001121 */
[----:B--2---:R-:W-:Y:S05]  /*1d60*/  @!P0 BRA `(.L_x_28) ;  /* 0x0000005c00a88947 */ /* 0x004fea0003800000 */
.L_x_27:
[----:B------:R2:W-:Y:S01]  /*1d70*/  @!P3 SYNCS.ARRIVE.TRANS64 RZ, [UR33], R2 ;  /* 0x00000002ffffb9a7 */ /* 0x0005e20008000021 */
[----:B------:R-:W-:-:S04]  /*1d80*/  ULOP3.LUT UR5, UR26, 0x2, URZ, 0xfc, !UPT ;  /* 0x000000021a057892 */ /* 0x000fc8000f8efcff */
[----:B------:R-:W-:-:S09]  /*1d90*/  UISETP.NE.AND UP0, UPT, UR5, 0x2, UPT ;  /* 0x000000020500788c */ /* 0x000fd2000bf05270 */
[----:B------:R-:W-:Y:S05]  /*1da0*/  BRA.U UP0, `(.L_x_29) ;  /* 0x0000000100047547 */ /* 0x000fea000b800000 */
[----:B------:R-:W-:Y:S05]  /*1db0*/  BPT.TRAP 0x1 ;  /* 0x000000040000795c */ /* 0x000fea0000300000 */
.L_x_29:
[----:B------:R-:W-:Y:S04]  /*1dc0*/  BSSY.RECONVERGENT B0, `(.L_x_30) ;  /* 0x0000003000007945 */ /* 0x000fe80003800200 */
[----:B------:R-:W-:Y:S05]  /*1dd0*/  @P2 BRA `(.L_x_31) ;  /* 0x0000000000042947 */ /* 0x000fea0003800000 */
[----:B------:R-:W-:Y:S05]  /*1de0*/  BPT.TRAP 0x1 ;  /* 0x000000040000795c */ /* 0x000fea0000300000 */
.L_x_31:
[----:B------:R-:W-:Y:S05]  /*1df0*/  BSYNC.RECONVERGENT B0 ;  /* 0x0000000000007941 */ /* 0x000fea0003800200 */
.L_x_30:
[----:B------:R-:W-:Y:S02]  /*1e00*/  UIADD3 UR5, UPT, UPT, UR4, 0x1, URZ ;  /* 0x0000000104057890 */ /* 0x000fe4000fffe0ff */
[----:B------:R-:W-:Y:S02]  /*1e10*/  USHF.L.U32 UR4, UR4, 0xb, URZ ;  /* 0x0000000b04047899 */ /* 0x000fe400080006ff */
[----:B------:R-:W-:Y:S02]  /*1e20*/  UISETP.NE.AND UP0, UPT, UR5, 0xc, UPT ;  /* 0x0000000c0500788c */ /* 0x000fe4000bf05270 */
[----:B------:R-:W-:Y:S02]  /*1e30*/  ULOP3.LUT UR32, UR28, UR4, URZ, 0xfc, !UPT ;  /* 0x000000041c207292 */ /* 0x000fe4000f8efcff */
[----:B------:R-:W-:Y:S02]  /*1e40*/  USEL UR9, URZ, 0x1, UP0 ;  /* 0x00000001ff097887 */ /* 0x000fe40008000000 */
[----:B------:R-:W-:-:S02]  /*1e50*/  USEL UR5, UR5, URZ, UP0 ;  /* 0x000000ff05057287 */ /* 0x000fc40008000000 */
[----:B------:R-:W-:Y:S02]  /*1e60*/  UIADD3 UR14, UP0, UPT, UR30, 0x180, URZ ;  /* 0x000001801e0e7890 */ /* 0x000fe4000ff1e0ff */
[----:B------:R-:W-:Y:S01]  /*1e70*/  ULEA UR8, UR5, UR6, 0x3 ;  /* 0x0000000605087291 */ /* 0x000fe2000f8e18ff */
[----:B------:R-:W-:Y:S01]  /*1e80*/  LOP3.LUT R12, R12, UR9, RZ, 0x3c, !PT ;  /* 0x000000090c0c7c12 */ /* 0x000fe2000f8e3cff */
[----:B------:R-:W-:Y:S02]  /*1e90*/  ULOP3.LUT UR4, UR27, UR4, URZ, 0xfc, !UPT ;  /* 0x000000041b047292 */ /* 0x000fe4000f8efcff */
[----:B------:R-:W-:Y:S01]  /*1ea0*/  USHF.L.U32 UR34, UR7, 0x5, URZ ;  /* 0x0000000507227899 */ /* 0x000fe200080006ff */
[----:B-1----:R-:W-:Y:S01]  /*1eb0*/  SHF.L.U32 R0, R12, 0x1f, RZ ;  /* 0x0000001f0c007819 */ /* 0x002fe200000006ff */
[----:B------:R-:W-:Y:S02]  /*1ec0*/  UIADD3 UR7, UPT, UPT, UR7, 0x1, URZ ;  /* 0x0000000107077890 */ /* 0x000fe4000fffe0ff */
[----:B------:R-:W-:Y:S01]  /*1ed0*/  UIADD3 UR16, UP1, UPT, UR30, 0x80, URZ ;  /* 0x000000801e107890 */ /* 0x000fe2000ff3e0ff */
[----:B------:R3:W4:Y:S01]  /*1ee0*/  SYNCS.PHASECHK.TRANS64.TRYWAIT P0, [UR8+0x60], R0 ;  /* 0x00006000ff0075a7 */ /* 0x0007220008001108 */
[----:B------:R-:W-:-:S02]  /*1ef0*/  ULEA UR32, UR32, UR6, 0x2 ;  /* 0x0000000620207291 */ /* 0x000fc4000f8e10ff */
[----:B------:R-:W-:Y:S02]  /*1f00*/  ULEA UR4, UR4, UR6, 0x2 ;  /* 0x0000000604047291 */ /* 0x000fe4000f8e10ff */
[----:B------:R-:W-:Y:S02]  /*1f10*/  UIADD3.X UR15, UPT, UPT, URZ, UR31, URZ, UP0, !UPT ;  /* 0x0000001fff0f7290 */ /* 0x000fe400087fe4ff */
[----:B------:R-:W-:Y:S02]  /*1f20*/  UISETP.NE.AND UP0, UPT, UR7, UR25, UPT ;  /* 0x000000190700728c */ /* 0x000fe4000bf05270 */
[----:B------:R-:W-:Y:S02]  /*1f30*/  UIADD3.X UR17, UPT, UPT, URZ, UR31, URZ, UP1, !UPT ;  /* 0x0000001fff117290 */ /* 0x000fe40008ffe4ff */
[----:B------:R-:W-:Y:S02]  /*1f40*/  UIADD3 UR32, UPT, UPT, UR32, 0x6800, URZ ;  /* 0x0000680020207890 */ /* 0x000fe4000fffe0ff */
[----:B------:R-:W-:-:S02]  /*1f50*/  UIADD3 UR8, UPT, UPT, UR4, 0x1e800, URZ ;  /* 0x0001e80004087890 */ /* 0x000fc4000fffe0ff */
[----:B------:R-:W-:Y:S02]  /*1f60*/  UPRMT UR13, URZ, 0x5410, UR24 ;  /* 0x00005410ff0d7896 */ /* 0x000fe40008000018 */
[----:B------:R-:W-:Y:S01]  /*1f70*/  UPRMT UR4, URZ, 0x5410, UR21 ;  /* 0x00005410ff047896 */ /* 0x000fe20008000015 */
[----:B------:R-:W-:Y:S01]  /*1f80*/  UMOV UR18, 0x0 ;  /* 0x0000000000127882 */ /* 0x000fe20000000000 */
[----:B------:R-:W-:Y:S01]  /*1f90*/  UMOV UR19, 0x10000000 ;  /* 0x1000000000137882 */ /* 0x000fe20000000000 */
[----:B------:R-:W-:Y:S01]  /*1fa0*/  UMOV UR12, UR36 ;  /* 0x00000024000c7c82 */ /* 0x000fe20008000000 */
[----:B------:R-:W-:Y:S01]  /*1fb0*/  UMOV UR9, UR33 ;  /* 0x0000002100097c82 */ /* 0x000fe20008000000 */
[----:B------:R-:W-:Y:S02]  /*1fc0*/  UMOV UR10, UR34 ;  /* 0x00000022000a7c82 */ /* 0x000fe40008000000 */
[----:B------:R1:W-:Y:S02]  /*1fd0*/  UTMALDG.3D.MULTICAST [UR32], [UR16], UR13, desc[UR18] ;  /* 0x00001220100073b4 */ /* 0x0003e4000801180d */
[----:B------:R2:W-:Y:S01]  /*1fe0*/  UTMALDG.3D.MULTICAST [UR8], [UR14], UR4, desc[UR18] ;  /* 0x000012080e0073b4 */ /* 0x0005e20008011804 */
[----:B-1----:R-:W-:Y:S01]  /*1ff0*/  UMOV UR13, UR25 ;  /* 0x00000019000d7c82 */ /* 0x002fe20008000000 */
[----:B--2---:R-:W-:Y:S01]  /*2000*/  UMOV UR4, UR5 ;  /* 0x0000000500047c82 */ /* 0x004fe20008000000 */
[----:B---3--:R-:W-:Y:S05]  /*2010*/  BRA.U UP0, `(.L_x_32) ;  /* 0xfffffffd003c7547 */ /* 0x008fea000b83ffff */
.L_x_26:
[----:B------:R-:W-:Y:S01]  /*2020*/  ULEA UR4, UR5, UR6, 0x3 ;  /* 0x0000000605047291 */ /* 0x000fe2000f8e18ff */
[----:B-1----:R-:W-:Y:S01]  /*2030*/  SHF.L.U32 R0, R12, 0x1f, RZ ;  /* 0x0000001f0c007819 */ /* 0x002fe200000006ff */
[----:B------:R-:W-:Y:S01]  /*2040*/  @!P1 SYNCS.ARRIVE.TRANS64.A1T0 RZ, [UR6+0xf8], RZ ;  /* 0x0000f8ffffff99a7 */ /* 0x000fe20008100006 */
[----:B------:R-:W-:-:S06]  /*2050*/  UISETP.GT.AND UP0, UPT, UR43, UR42, UPT ;  /* 0x0000002a2b00728c */ /* 0x000fcc000bf04270 */
[----:B--2-4-:R1:W2:Y:S03]  /*2060*/  SYNCS.PHASECHK.TRANS64.TRYWAIT P0, [UR4+0x60], R0 ;  /* 0x00006000ff0075a7 */ /* 0x0142a60008001104 */
[----:B------:R-:W-:Y:S05]  /*2070*/  BRA.U !UP0, `(.L_x_33) ;  /* 0x0000000108d07547 */ /* 0x000fea000b800000 */
[----:B------:R-:W-:Y:S01]  /*2080*/  UIADD3 UR29, UPT, UPT, UR45, UR13, URZ ;  /* 0x0000000d2d1d7290 */ /* 0x000fe2000fffe0ff */
[----:B------:R-:W-:-:S11]  /*2090*/  UMOV UR4, UR5 ;  /* 0x0000000500047c82 */ /* 0x000fd60008000000 */
.L_x_39:
[----:B------:R-:W-:Y:S01]  /*20a0*/  ULEA UR17, UR4, UR6, 0x3 ;  /* 0x0000000604117291 */ /* 0x000fe2000f8e18ff */
[----:B--2---:R-:W-:Y:S01]  /*20b0*/  @!P3 MOV R2, 0x4000 ;  /* 0x000040000002b802 */ /* 0x004fe20000000f00 */
[----:B--2-4-:R-:W-:Y:S10]  /*20c0*/  @P0 BRA `(.L_x_34) ;  /* 0x00000000000c0947 */ /* 0x014ff40003800000 */
[----:B------:R-:W-:-:S04]  /*20d0*/  SHF.L.U32 R3, R12, 0x1f, RZ ;  /* 0x0000001f0c037819 */ /* 0x000fc800000006ff */
[----:B------:R-:W2:Y:S02]  /*20e0*/  SYNCS.PHASECHK.TRANS64.TRYWAIT P0, [UR17+0x60], R3 ;  /* 0x00006003ff0075a7 */ /* 0x000ea40008001111 */
[----:B--2---:R-:W-:Y:S05]  /*20f0*/  @!P0 BRA `(.L_x_35) ;  /* 0x0000005800dc8947 */ /* 0x004fea0003800000 */
.L_x_34:
[----:B------:R2:W-:Y:S01]  /*2100*/  @!P3 SYNCS.ARRIVE.TRANS64 RZ, [UR17], R2 ;  /* 0x00000002ffffb9a7 */ /* 0x0005e20008000011 */
[----:B------:R-:W-:-:S04]  /*2110*/  ULOP3.LUT UR5, UR26, 0x2, URZ, 0xfc, !UPT ;  /* 0x000000021a057892 */ /* 0x000fc8000f8efcff */
[----:B------:R-:W-:-:S09]  /*2120*/  UISETP.NE.AND UP0, UPT, UR5, 0x2, UPT ;  /* 0x000000020500788c */ /* 0x000fd2000bf05270 */
[----:B------:R-:W-:Y:S05]  /*2130*/  BRA.U UP0, `(.L_x_36) ;  /* 0x0000000100047547 */ /* 0x000fea000b800000 */
[----:B------:R-:W-:Y:S05]  /*2140*/  BPT.TRAP 0x1 ;  /* 0x000000040000795c */ /* 0x000fea0000300000 */
.L_x_36:
[----:B------:R-:W-:Y:S04]  /*2150*/  BSSY.RECONVERGENT B0, `(.L_x_37) ;  /* 0x0000003000007945 */ /* 0x000fe80003800200 */
[----:B------:R-:W-:Y:S05]  /*2160*/  @P2 BRA `(.L_x_38) ;  /* 0x0000000000042947 */ /* 0x000fea0003800000 */
[----:B------:R-:W-:Y:S05]  /*2170*/  BPT.TRAP 0x1 ;  /* 0x000000040000795c */ /* 0x000fea0000300000 */
.L_x_38:
[----:B------:R-:W-:Y:S05]  /*2180*/  BSYNC.RECONVERGENT B0 ;  /* 0x0000000000007941 */ /* 0x000fea0003800200 */
.L_x_37:
[----:B------:R-:W-:Y:S02]  /*2190*/  UIADD3 UR5, UPT, UPT, UR4, 0x1, URZ ;  /* 0x0000000104057890 */ /* 0x000fe4000fffe0ff */
[----:B------:R-:W-:Y:S02]  /*21a0*/  USHF.L.U32 UR4, UR4, 0xb, URZ ;  /* 0x0000000b04047899 */ /* 0x000fe400080006ff */
[----:B------:R-:W-:Y:S02]  /*21b0*/  UISETP.NE.AND UP0, UPT, UR5, 0xc, UPT ;  /* 0x0000000c0500788c */ /* 0x000fe4000bf05270 */
[----:B------:R-:W-:Y:S02]  /*21c0*/  USHF.L.U32 UR18, UR13, 0x5, URZ ;  /* 0x000000050d127899 */ /* 0x000fe400080006ff */
[----:B------:R-:W-:Y:S02]  /*21d0*/  USEL UR8, URZ, 0x1, UP0 ;  /* 0x00000001ff087887 */ /* 0x000fe40008000000 */
[----:B------:R-:W-:-:S02]  /*21e0*/  USEL UR5, UR5, URZ, UP0 ;  /* 0x000000ff05057287 */ /* 0x000fc40008000000 */
[----:B------:R-:W-:Y:S02]  /*21f0*/  UIADD3 UR22, UP0, UPT, UR30, 0x180, URZ ;  /* 0x000001801e167890 */ /* 0x000fe4000ff1e0ff */
[----:B------:R-:W-:Y:S01]  /*2200*/  ULEA UR7, UR5, UR6, 0x3 ;  /* 0x0000000605077291 */ /* 0x000fe2000f8e18ff */
[----:B------:R-:W-:Y:S01]  /*2210*/  LOP3.LUT R12, R12, UR8, RZ, 0x3c, !PT ;  /* 0x000000080c0c7c12 */ /* 0x000fe2000f8e3cff */
[----:B------:R-:W-:Y:S02]  /*2220*/  ULOP3.LUT UR8, UR27, UR4, URZ, 0xfc, !UPT ;  /* 0x000000041b087292 */ /* 0x000fe4000f8efcff */
[----:B------:R-:W-:Y:S01]  /*2230*/  UIADD3 UR13, UPT, UPT, UR13, 0x1, URZ ;  /* 0x000000010d0d7890 */ /* 0x000fe2000fffe0ff */
[----:B-1----:R-:W-:Y:S01]  /*2240*/  SHF.L.U32 R0, R12, 0x1f, RZ ;  /* 0x0000001f0c007819 */ /* 0x002fe200000006ff */
[----:B------:R-:W-:Y:S02]  /*2250*/  UIADD3 UR14, UP1, UPT, UR30, 0x80, URZ ;  /* 0x000000801e0e7890 */ /* 0x000fe4000ff3e0ff */
[----:B------:R-:W-:Y:S01]  /*2260*/  UIADD3.X UR23, UPT, UPT, URZ, UR31, URZ, UP0, !UPT ;  /* 0x0000001fff177290 */ /* 0x000fe200087fe4ff */
[----:B------:R3:W4:Y:S01]  /*2270*/  SYNCS.PHASECHK.TRANS64.TRYWAIT P0, [UR7+0x60], R0 ;  /* 0x00006000ff0075a7 */ /* 0x0007220008001107 */
[----:B------:R-:W-:-:S02]  /*2280*/  ULOP3.LUT UR7, UR28, UR4, URZ, 0xfc, !UPT ;  /* 0x000000041c077292 */ /* 0x000fc4000f8efcff */
[----:B------:R-:W-:Y:S02]  /*2290*/  ULEA UR8, UR8, UR6, 0x2 ;  /* 0x0000000608087291 */ /* 0x000fe4000f8e10ff */
[----:B------:R-:W-:Y:S02]  /*22a0*/  ULEA UR7, UR7, UR6, 0x2 ;  /* 0x0000000607077291 */ /* 0x000fe4000f8e10ff */
[----:B------:R-:W-:Y:S02]  /*22b0*/  UISETP.NE.AND UP0, UPT, UR13, UR29, UPT ;  /* 0x0000001d0d00728c */ /* 0x000fe4000bf05270 */
[----:B------:R-:W-:Y:S02]  /*22c0*/  UIADD3 UR16, UPT, UPT, UR7, 0x6800, URZ ;  /* 0x0000680007107890 */ /* 0x000fe4000fffe0ff */
[----:B------:R-:W-:Y:S02]  /*22d0*/  UIADD3.X UR15, UPT, UPT, URZ, UR31, URZ, UP1, !UPT ;  /* 0x0000001fff0f7290 */ /* 0x000fe40008ffe4ff */
[----:B------:R-:W-:-:S02]  /*22e0*/  UPRMT UR7, URZ, 0x5410, UR24 ;  /* 0x00005410ff077896 */ /* 0x000fc40008000018 */
[----:B------:R-:W-:Y:S02]  /*22f0*/  UIADD3 UR8, UPT, UPT, UR8, 0x1e800, URZ ;  /* 0x0001e80008087890 */ /* 0x000fe4000fffe0ff */
[----:B------:R-:W-:Y:S01]  /*2300*/  UPRMT UR4, URZ, 0x5410, UR21 ;  /* 0x00005410ff047896 */ /* 0x000fe20008000015 */
[----:B------:R-:W-:Y:S01]  /*2310*/  UMOV UR32, 0x0 ;  /* 0x0000000000207882 */ /* 0x000fe20000000000 */
[----:B------:R-:W-:Y:S01]  /*2320*/  UMOV UR33, 0x10000000 ;  /* 0x1000000000217882 */ /* 0x000fe20000000000 */
[----:B------:R-:W-:Y:S01]  /*2330*/  UMOV UR19, UR35 ;  /* 0x0000002300137c82 */ /* 0x000fe20008000000 */
[----:B------:R-:W-:Y:S01]  /*2340*/  UMOV UR20, UR36 ;  /* 0x0000002400147c82 */ /* 0x000fe20008000000 */
[----:B------:R-:W-:Y:S01]  /*2350*/  UMOV UR12, UR36 ;  /* 0x00000024000c7c82 */ /* 0x000fe20008000000 */
[----:B------:R-:W-:Y:S01]  /*2360*/  UMOV UR9, UR17 ;  /* 0x0000001100097c82 */ /* 0x000fe20008000000 */
[----:B------:R-:W-:Y:S01]  /*2370*/  UMOV UR10, UR18 ;  /* 0x00000012000a7c82 */ /* 0x000fe20008000000 */
[----:B------:R-:W-:Y:S01]  /*2380*/  UTMALDG.3D.MULTICAST [UR16], [UR14], UR7, desc[UR32] ;  /* 0x000020100e0073b4 */ /* 0x000fe20008011807 */
[----:B------:R1:W-:Y:S02]  /*2390*/  UTMALDG.3D.MULTICAST [UR8], [UR22], UR4, desc[UR32] ;  /* 0x00002008160073b4 */ /* 0x0003e40008011804 */
[----:B-1----:R-:W-:Y:S01]  /*23a0*/  UMOV UR4, UR5 ;  /* 0x0000000500047c82 */ /* 0x002fe20008000000 */
[----:B---3--:R-:W-:Y:S05]  /*23b0*/  BRA.U UP0, `(.L_x_39) ;  /* 0xfffffffd00387547 */ /* 0x008fea000b83ffff */
.L_x_33:
[C---:B------:R-:W-:Y:S01]  /*23c0*/  LEA R3, R11.reuse, UR6, 0x3 ;  /* 0x000000060b037c11 */ /* 0x040fe2000f8e18ff */
[----:B------:R-:W-:Y:S01]  /*23d0*/  NOP ;  /* 0x0000000000007918 */ /* 0x000fe20000000000 */
[----:B-1----:R-:W-:Y:S02]  /*23e0*/  SHF.L.U32 R0, R10, 0x1f, RZ ;  /* 0x0000001f0a007819 */ /* 0x002fe400000006ff */
[----:B------:R-:W-:Y:S02]  /*23f0*/  LEA R4, R11, UR6, 0x4 ;  /* 0x000000060b047c11 */ /* 0x000fe4000f8e20ff */
[----:B--2-4-:R-:W1:Y:S02]  /*2400*/  SYNCS.PHASECHK.TRANS64.TRYWAIT P0, [R3+URZ+0x100], R0 ;  /* 0x00010000030075a7 */ /* 0x014e6400080011ff */
[----:B-1----:R-:W-:Y:S05]  /*2410*/  @!P0 BRA `(.L_x_40) ;  /* 0x00000058002c8947 */ /* 0x002fea0003800000 */
.L_x_134:
[----:B------:R-:W2:Y:S01]  /*2420*/  LDS.128 R4, [R4+0x190] ;  /* 0x0001900004047984 */ /* 0x000ea20000000c00 */
[----:B------:R-:W-:Y:S01]  /*2430*/  UISETP.GE.AND UP0, UPT, UR40, 0x1, UPT ;  /* 0x000000012800788c */ /* 0x000fe2000bf06270 */
[----:B------:R-:W-:Y:S01]  /*2440*/  @!PT LDS RZ, [RZ] ;  /* 0x00000000fffff984 */ /* 0x000fe20000000800 */
[----:B------:R-:W-:Y:S01]  /*2450*/  @!PT LDS RZ, [RZ] ;  /* 0x00000000fffff984 */ /* 0x000fe20000000800 */
[----:B------:R-:W-:Y:S01]  /*2460*/  @!PT LDS RZ, [RZ] ;  /* 0x00000000fffff984 */ /* 0x000fe20000000800 */
[----:B------:R-:W-:Y:S01]  /*2470*/  @!PT LDS RZ, [RZ] ;  /* 0x00000000fffff984 */ /* 0x000fe20000000800 */
[----:B------:R3:W-:Y:S06]  /*2480*/  MEMBAR.ALL.CTA ;  /* 0x0000000000007992 */ /* 0x0007ec0000008000 */
[----:B---3--:R-:W3:Y:S01]  /*2490*/  FENCE.VIEW.ASYNC.S ;  /* 0x00000000000073c6 */ /* 0x008ee20000000000 */
[----:B--2---:R-:W-:-:S13]  /*24a0*/  LOP3.LUT P0, RZ, R6, 0x1, RZ, 0xc0, !PT ;  /* 0x0000000106ff7812 */ /* 0x004fda000780c0ff */
[----:B---3--:R-:W-:Y:S01]  /*24b0*/  VOTEU.ANY UP1, P0 ;  /* 0x0000000000ff7886 */ /* 0x008fe20000020100 */
[----:B------:R-:W-:-:S13]  /*24c0*/  PLOP3.LUT P0, PT, PT, PT, UP1, 0x80, 0x8 ;  /* 0x000000000008781c */ /* 0x000fda0003f0f018 */
[----:B-1----:R-:W-:Y:S02]  /*24d0*/  @P0 LOP3.LUT R0, R5, 0xffff, RZ, 0xc0, !PT ;  /* 0x0000ffff05000812 */ /* 0x002fe400078ec0ff */
[----:B------:R-:W-:Y:S02]  /*24e0*/  @P0 MOV R2, R4 ;  /* 0x0000000400020202 */ /* 0x000fe40000000f00 */
[----:B------:R-:W-:Y:S01]  /*24f0*/  @P0 R2UR UR7, R0 ;  /* 0x00000000000702ca */ /* 0x000fe200000e0000 */
[----:B------:R-:W-:Y:S01]  /*2500*/  VIADD R0, R3, 0x110 ;  /* 0x0000011003007836 */ /* 0x000fe20000000000 */
[----:B------:R-:W-:Y:S02]  /*2510*/  @P0 SHF.R.U32.HI R4, RZ, 0x10, R5 ;  /* 0x00000010ff040819 */ /* 0x000fe40000011605 */
[----:B------:R-:W-:Y:S02]  /*2520*/  @P0 R2UR UR8, R2 ;  /* 0x00000000020802ca */ /* 0x000fe400000e0000 */
[----:B------:R-:W-:-:S02]  /*2530*/  PRMT R0, RZ, 0x654, R0 ;  /* 0x00000654ff007816 */ /* 0x000fc40000000000 */
[----:B------:R-:W-:Y:S02]  /*2540*/  @P0 R2UR UR4, R4 ;  /* 0x00000000040402ca */ /* 0x000fe400000e0000 */
[----:B------:R1:W-:Y:S03]  /*2550*/  SYNCS.ARRIVE.TRANS64.RED.A1T0 RZ, [R0+URZ], RZ ;  /* 0x000000ff00ff79a7 */ /* 0x0003e600081004ff */
[----:B------:R-:W-:-:S04]  /*2560*/  @UP1 UMOV UR37, UR7 ;  /* 0x0000000700251c82 */ /* 0x000fc80008000000 */
[----:B------:R-:W-:-:S04]  /*2570*/  @UP1 UMOV UR38, UR8 ;  /* 0x0000000800261c82 */ /* 0x000fc80008000000 */
[----:B------:R-:W-:Y:S01]  /*2580*/  @UP1 UMOV UR36, UR4 ;  /* 0x0000000400241c82 */ /* 0x000fe20008000000 */
[----:B------:R-:W-:Y:S05]  /*2590*/  BRA.U !UP0, `(.L_x_41) ;  /* 0x0000000108d47547 */ /* 0x000fea000b800000 */
[----:B------:R-:W2:Y:S01]  /*25a0*/  LDCU.128 UR12, c[0x0][0xb10] ;  /* 0x00016200ff0c77ac */ /* 0x000ea20008000c00 */
[----:B------:R-:W3:Y:S01]  /*25b0*/  LDCU UR29, c[0x0][0xb20] ;  /* 0x00016400ff1d77ac */ /* 0x000ee20008000800 */
[----:B------:R-:W4:Y:S01]  /*25c0*/  LDCU UR20, c[0x0][0xb0c] ;  /* 0x00016180ff1477ac */ /* 0x000f220008000800 */
[----:B------:R-:W1:Y:S01]  /*25d0*/  LDCU.64 UR10, c[0x0][0xb28] ;  /* 0x00016500ff0a77ac */ /* 0x000e620008000a00 */
[----:B------:R-:W-:Y:S02]  /*25e0*/  UISETP.NE.AND UP3, UPT, UR40, 0x1, UPT ;  /* 0x000000012800788c */ /* 0x000fe4000bf65270 */
[----:B--2---:R-:W-:Y:S02]  /*25f0*/  UIMAD.WIDE.U32 UR16, UR39, UR15, URZ ;  /* 0x0000000f271072a5 */ /* 0x004fe4000f8e00ff */
[----:B------:R-:W-:Y:S02]  /*2600*/  UIMAD.WIDE.U32 UR8, UR41, UR12, URZ ;  /* 0x0000000c290872a5 */ /* 0x000fe4000f8e00ff */
[----:B------:R-:W-:-:S02]  /*2610*/  UISETP.NE.AND UP0, UPT, UR14, 0x1, UPT ;  /* 0x000000010e00788c */ /* 0x000fc4000bf05270 */
[----:B------:R-:W-:Y:S01]  /*2620*/  UIMAD.WIDE.U32 UR22, UR37, UR15, URZ ;  /* 0x0000000f251672a5 */ /* 0x000fe2000f8e00ff */
[----:B------:R-:W-:Y:S02]  /*2630*/  UMOV UR16, UR17 ;  /* 0x0000001100107c82 */ /* 0x000fe40008000000 */
[----:B------:R-:W-:Y:S01]  /*2640*/  UMOV UR8, UR9 ;  /* 0x0000000900087c82 */ /* 0x000fe20008000000 */
[----:B---3--:R-:W-:Y:S02]  /*2650*/  USHF.R.U32.HI UR16, URZ, UR29, UR16 ;  /* 0x0000001dff107299 */ /* 0x008fe40008011610 */
[----:B----4-:R-:W-:Y:S02]  /*2660*/  UISETP.NE.AND UP2, UPT, UR20, 0x1, UPT ;  /* 0x000000011400788c */ /* 0x010fe4000bf45270 */
[----:B------:R-:W-:Y:S02]  /*2670*/  USHF.R.U32.HI UR8, URZ, UR13, UR8 ;  /* 0x0000000dff087299 */ /* 0x000fe40008011608 */
[----:B------:R-:W-:-:S02]  /*2680*/  USEL UR7, UR39, UR16, !UP0 ;  /* 0x0000001027077287 */ /* 0x000fc4000c000000 */
[----:B------:R-:W-:Y:S02]  /*2690*/  USEL UR8, UR41, UR8, !UP2 ;  /* 0x0000000829087287 */ /* 0x000fe4000d000000 */
[----:B-1----:R-:W-:Y:S01]  /*26a0*/  UIMAD.WIDE.U32 UR16, UR7, UR10, URZ ;  /* 0x0000000a071072a5 */ /* 0x002fe2000f8e00ff */
[----:B------:R-:W-:Y:S01]  /*26b0*/  UMOV UR4, UR23 ;  /* 0x0000001700047c82 */ /* 0x000fe20008000000 */
[----:B------:R-:W-:Y:S02]  /*26c0*/  UIMAD.WIDE.U32 UR18, UR38, UR12, URZ ;  /* 0x0000000c261272a5 */ /* 0x000fe4000f8e00ff */
[----:B------:R-:W-:-:S03]  /*26d0*/  UIMAD.WIDE.U32 UR22, UR8, UR10, URZ ;  /* 0x0000000a081672a5 */ /* 0x000fc6000f8e00ff */
[----:B------:R-:W-:Y:S01]  /*26e0*/  UMOV UR16, UR17 ;  /* 0x0000001100107c82 */ /* 0x000fe20008000000 */
[----:B------:R-:W-:Y:S02]  /*26f0*/  USHF.R.U32.HI UR4, URZ, UR29, UR4 ;  /* 0x0000001dff047299 */ /* 0x000fe40008011604 */
[----:B------:R-:W-:Y:S01]  /*2700*/  @UP3 USHF.R.U32.HI UR7, URZ, UR11, UR16 ;  /* 0x0000000bff073299 */ /* 0x000fe20008011610 */
[----:B------:R-:W-:Y:S01]  /*2710*/  UMOV UR18, UR19 ;  /* 0x0000001300127c82 */ /* 0x000fe20008000000 */
[----:B------:R-:W-:Y:S01]  /*2720*/  UMOV UR22, UR23 ;  /* 0x0000001700167c82 */ /* 0x000fe20008000000 */
[----:B------:R-:W-:Y:S02]  /*2730*/  USHF.R.U32.HI UR13, URZ, UR13, UR18 ;  /* 0x0000000dff0d7299 */ /* 0x000fe40008011612 */
[----:B------:R-:W-:Y:S02]  /*2740*/  USEL UR4, UR37, UR4, !UP0 ;  /* 0x0000000425047287 */ /* 0x000fe4000c000000 */
[----:B------:R-:W-:-:S02]  /*2750*/  @UP3 USHF.R.U32.HI UR8, URZ, UR11, UR22 ;  /* 0x0000000bff083299 */ /* 0x000fc40008011616 */
[----:B------:R-:W-:Y:S02]  /*2760*/  UIMAD UR9, UR40, UR7, URZ ;  /* 0x00000007280972a4 */ /* 0x000fe4000f8e02ff */
[----:B------:R-:W-:Y:S02]  /*2770*/  USEL UR7, UR38, UR13, !UP2 ;  /* 0x0000000d26077287 */ /* 0x000fe4000d000000 */
[----:B------:R-:W-:Y:S02]  /*2780*/  UIMAD UR12, UR40, UR8, URZ ;  /* 0x00000008280c72a4 */ /* 0x000fe4000f8e02ff */
[----:B------:R-:W-:Y:S02]  /*2790*/  UISETP.GE.AND UP0, UPT, UR4, UR9, UPT ;  /* 0x000000090400728c */ /* 0x000fe4000bf06270 */
[----:B------:R-:W-:Y:S02]  /*27a0*/  UIMAD.WIDE.U32 UR16, UR4, UR10, URZ ;  /* 0x0000000a041072a5 */ /* 0x000fe4000f8e00ff */
[----:B------:R-:W-:-:S02]  /*27b0*/  UISETP.GE.OR UP0, UPT, UR7, UR12, UP0 ;  /* 0x0000000c0700728c */ /* 0x000fc40008706670 */
        /* <DEDUP_REMOVED lines=19> */
.L_x_41:
[----:B------:R-:W2:Y:S02]  /*28f0*/  LDCU UR4, c[0x0][0xb30] ;  /* 0x00016600ff0477ac */ /* 0x000ea40008000800 */
[----:B--2---:R-:W-:-:S09]  /*2900*/  UISETP.NE.AND UP0, UPT, UR4, 0x1, UPT ;  /* 0x000000010400788c */ /* 0x004fd2000bf05270 */
        /* <DEDUP_REMOVED lines=18> */
.L_x_42:
[----:B------:R-:W-:Y:S01]  /*2a30*/  VIADD R11, R11, 0x1 ;  /* 0x000000010b0b7836 */ /* 0x000fe20000000000 */
[----:B------:R-:W-:Y:S02]  /*2a40*/  R2UR UR7, R59 ;  /* 0x000000003b0772ca */ /* 0x000fe400000e0000 */
[----:B------:R-:W-:Y:S02]  /*2a50*/  R2UR UR4, R58 ;  /* 0x000000003a0472ca */ /* 0x000fe400000e0000 */
[C---:B------:R-:W-:Y:S02]  /*2a60*/  ISETP.NE.AND P0, PT, R11.reuse, 0x2, PT ;  /* 0x000000020b00780c */ /* 0x040fe40003f05270 */
[----:B------:R-:W-:Y:S02]  /*2a70*/  PLOP3.LUT P1, PT, PT, PT, PT, 0x80, 0x8 ;  /* 0x000000000008781c */ /* 0x000fe40003f2f070 */
[----:B-1----:R-:W-:Y:S02]  /*2a80*/  SEL R0, RZ, 0x1, P0 ;  /* 0x00000001ff007807 */ /* 0x002fe40000000000 */
[----:B------:R-:W-:-:S02]  /*2a90*/  SEL R11, R11, RZ, P0 ;  /* 0x000000ff0b0b7207 */ /* 0x000fc40000000000 */
[----:B------:R-:W-:Y:S01]  /*2aa0*/  LOP3.LUT R10, R10, R0, RZ, 0x3c, !PT ;  /* 0x000000000a0a7212 */ /* 0x000fe200078e3cff */
[----:B------:R-:W-:Y:S02]  /*2ab0*/  UIADD3 UR29, UPT, UPT, UR38, UR7, URZ ;  /* 0x00000007261d7290 */ /* 0x000fe4000fffe0ff */
[----:B------:R-:W-:Y:S01]  /*2ac0*/  UIADD3 UR32, UPT, UPT, UR37, UR4, URZ ;  /* 0x0000000425207290 */ /* 0x000fe2000fffe0ff */
[----:B------:R-:W-:Y:S11]  /*2ad0*/  BRA.U UP1, `(.L_x_43) ;  /* 0xfffffff101187547 */ /* 0x000ff6000b83ffff */
[----:B------:R-:W-:Y:S01]  /*2ae0*/  UIADD3 UR7, UPT, UPT, UR6, 0x60, URZ ;  /* 0x0000006006077890 */ /* 0x000fe2000fffe0ff */
[----:B------:R-:W-:-:S03]  /*2af0*/  SHF.L.U32 R2, R12, 0x1f, RZ ;  /* 0x0000001f0c027819 */ /* 0x000fc600000006ff */
[----:B------:R-:W-:-:S09]  /*2b00*/  ULEA UR4, UR5, UR7, 0x3 ;  /* 0x0000000705047291 */ /* 0x000fd2000f8e18ff */
[----:B------:R-:W1:Y:S02]  /*2b10*/  SYNCS.PHASECHK.TRANS64.TRYWAIT P0, [UR4], R2 ;  /* 0x00000002ff0075a7 */ /* 0x000e640008001104 */
[----:B-1----:R-:W-:Y:S05]  /*2b20*/  @!P0 BRA `(.L_x_44) ;  /* 0x00000050007c8947 */ /* 0x002fea0003800000 */
.L_x_136:
[----:B------:R-:W-:-:S04]  /*2b30*/  UIADD3 UR4, UPT, UPT, UR5, 0x1, URZ ;  /* 0x0000000105047890 */ /* 0x000fc8000fffe0ff */
[----:B------:R-:W-:-:S04]  /*2b40*/  UISETP.NE.AND UP0, UPT, UR4, 0xc, UPT ;  /* 0x0000000c0400788c */ /* 0x000fc8000bf05270 */
[----:B------:R-:W-:Y:S02]  /*2b50*/  USEL UR6, URZ, 0x1, UP0 ;  /* 0x00000001ff067887 */ /* 0x000fe40008000000 */
[----:B------:R-:W-:-:S04]  /*2b60*/  USEL UR4, UR4, URZ, UP0 ;  /* 0x000000ff04047287 */ /* 0x000fc80008000000 */
[----:B------:R-:W-:Y:S01]  /*2b70*/  ULEA UR5, UR4, UR7, 0x3 ;  /* 0x0000000704057291 */ /* 0x000fe2000f8e18ff */
[----:B-1----:R-:W-:-:S04]  /*2b80*/  LOP3.LUT R2, R12, UR6, RZ, 0x3c, !PT ;  /* 0x000000060c027c12 */ /* 0x002fc8000f8e3cff */
[----:B------:R-:W-:-:S04]  /*2b90*/  SHF.L.U32 R3, R2, 0x1f, RZ ;  /* 0x0000001f02037819 */ /* 0x000fc800000006ff */
[----:B------:R-:W1:Y:S02]  /*2ba0*/  SYNCS.PHASECHK.TRANS64.TRYWAIT P0, [UR5], R3 ;  /* 0x00000003ff0075a7 */ /* 0x000e640008001105 */
[----:B-1----:R-:W-:Y:S05]  /*2bb0*/  @!P0 BRA `(.L_x_45) ;  /* 0x0000005000708947 */ /* 0x002fea0003800000 */
.L_x_138:
[----:B------:R-:W-:-:S04]  /*2bc0*/  UIADD3 UR4, UPT, UPT, UR4, 0x1, URZ ;  /* 0x0000000104047890 */ /* 0x000fc8000fffe0ff */
[----:B------:R-:W-:-:S04]  /*2bd0*/  UISETP.NE.AND UP0, UPT, UR4, 0xc, UPT ;  /* 0x0000000c0400788c */ /* 0x000fc8000bf05270 */
[----:B------:R-:W-:Y:S02]  /*2be0*/  USEL UR6, URZ, 0x1, UP0 ;  /* 0x00000001ff067887 */ /* 0x000fe40008000000 */
[----:B------:R-:W-:-:S04]  /*2bf0*/  USEL UR4, UR4, URZ, UP0 ;  /* 0x000000ff04047287 */ /* 0x000fc80008000000 */
[----:B------:R-:W-:Y:S01]  /*2c00*/  ULEA UR5, UR4, UR7, 0x3 ;  /* 0x0000000704057291 */ /* 0x000fe2000f8e18ff */
[----:B------:R-:W-:-:S04]  /*2c10*/  LOP3.LUT R2, R2, UR6, RZ, 0x3c, !PT ;  /* 0x0000000602027c12 */ /* 0x000fc8000f8e3cff */
[----:B-1----:R-:W-:-:S04]  /*2c20*/  SHF.L.U32 R3, R2, 0x1f, RZ ;  /* 0x0000001f02037819 */ /* 0x002fc800000006ff */
[----:B------:R-:W1:Y:S02]  /*2c30*/  SYNCS.PHASECHK.TRANS64.TRYWAIT P0, [UR5], R3 ;  /* 0x00000003ff0075a7 */ /* 0x000e640008001105 */
[----:B-1----:R-:W-:Y:S05]  /*2c40*/  @!P0 BRA `(.L_x_46) ;  /* 0x0000005000648947 */ /* 0x002fea0003800000 */
.L_x_140:
        /* <DEDUP_REMOVED lines=9> */
.L_x_142:
        /* <DEDUP_REMOVED lines=9> */
.L_x_144:
        /* <DEDUP_REMOVED lines=9> */
.L_x_146:
        /* <DEDUP_REMOVED lines=9> */
.L_x_148:
        /* <DEDUP_REMOVED lines=9> */
.L_x_150:
        /* <DEDUP_REMOVED lines=9> */
.L_x_152:
        /* <DEDUP_REMOVED lines=9> */
.L_x_154:
        /* <DEDUP_REMOVED lines=9> */
.L_x_156:
[----:B------:R-:W-:-:S04]  /*30d0*/  UIADD3 UR4, UPT, UPT, UR4, 0x1, URZ ;  /* 0x0000000104047890 */ /* 0x000fc8000fffe0ff */
[----:B------:R-:W-:-:S04]  /*30e0*/  UISETP.NE.AND UP0, UPT, UR4, 0xc, UPT ;  /* 0x0000000c0400788c */ /* 0x000fc8000bf05270 */
[----:B------:R-:W-:Y:S02]  /*30f0*/  USEL UR5, URZ, 0x1, UP0 ;  /* 0x00000001ff057887 */ /* 0x000fe40008000000 */
[----:B------:R-:W-:-:S04]  /*3100*/  USEL UR4, UR4, URZ, UP0 ;  /* 0x000000ff04047287 */ /* 0x000fc80008000000 */
[----:B------:R-:W-:Y:S01]  /*3110*/  ULEA UR4, UR4, UR7, 0x3 ;  /* 0x0000000704047291 */ /* 0x000fe2000f8e18ff */
[----:B------:R-:W-:-:S04]  /*3120*/  LOP3.LUT R2, R2, UR5, RZ, 0x3c, !PT ;  /* 0x0000000502027c12 */ /* 0x000fc8000f8e3cff */
[----:B------:R-:W-:Y:S01]  /*3130*/  SHF.L.U32 R2, R2, 0x1f, RZ ;  /* 0x0000001f02027819 */ /* 0x000fe200000006ff */
[----:B-1----:R-:W-:-:S07]  /*3140*/  IMAD.U32 R0, RZ, RZ, UR4 ;  /* 0x00000004ff007e24 */ /* 0x002fce000f8e00ff */
.L_x_55:
[----:B-1----:R1:W2:Y:S02]  /*3150*/  SYNCS.PHASECHK.TRANS64.TRYWAIT P0, [R0+URZ], R2 ;  /* 0x00000002000075a7 */ /* 0x0022a400080011ff */
[----:B--2---:R-:W-:Y:S05]  /*3160*/  @!P0 NANOSLEEP.SYNCS 0x989680 ;  /* 0x009896800000895d */ /* 0x004fea0003900000 */
[----:B------:R-:W2:Y:S02]  /*3170*/  @!P0 SYNCS.PHASECHK.TRANS64 P0, [R0+URZ], R2 ;  /* 0x00000002000085a7 */ /* 0x000ea400080010ff */
[----:B--2---:R-:W-:Y:S05]  /*3180*/  @P0 EXIT ;  /* 0x000000000000094d */ /* 0x004fea0003800000 */
[----:B------:R-:W-:Y:S05]  /*3190*/  BRA `(.L_x_55) ;  /* 0xfffffffc00ec7947 */ /* 0x000fea000383ffff */
.L_x_23:
[----:B------:R-:W-:-:S04]  /*31a0*/  UISETP.NE.AND UP0, UPT, UR54, URZ, UPT ;  /* 0x000000ff3600728c */ /* 0x000fc8000bf05270 */
[----:B------:R-:W-:-:S09]  /*31b0*/  UISETP.NE.OR UP0, UPT, UR20, 0x1, UP0 ;  /* 0x000000011400788c */ /* 0x000fd20008705670 */
[----:B------:R-:W-:Y:S05]  /*31c0*/  BRA.U UP0, `(.L_x_56) ;  /* 0x0000000500487547 */ /* 0x000fea000b800000 */
[----:B------:R-:W-:Y:S01]  /*31d0*/  ISETP.GE.U32.AND P2, PT, R0, 0x8, PT ;  /* 0x000000080000780c */ /* 0x000fe20003f46070 */
[----:B------:R-:W-:Y:S01]  /*31e0*/  IMAD.MOV.U32 R12, RZ, RZ, 0x1 ;  /* 0x00000001ff0c7424 */ /* 0x000fe200078e00ff */
[----:B------:R-:W-:Y:S02]  /*31f0*/  CS2R R10, SRZ ;  /* 0x00000000000a7805 */ /* 0x000fe4000001ff00 */
[----:B------:R-:W-:Y:S01]  /*3200*/  CS2R R8, SRZ ;  /* 0x0000000000087805 */ /* 0x000fe2000001ff00 */
[----:B------:R-:W-:Y:S01]  /*3210*/  UMOV UR6, 0x400 ;  /* 0x0000040000067882 */ /* 0x000fe20000000000 */
[----:B------:R-:W-:Y:S01]  /*3220*/  UMOV UR5, URZ ;  /* 0x000000ff00057c82 */ /* 0x000fe20008000000 */
[----:B------:R-:W-:-:S12]  /*3230*/  ULEA UR6, UR54, UR6, 0x18 ;  /* 0x0000000636067291 */ /* 0x000fd8000f8ec0ff */
.L_x_60:
[----:B------:R-:W-:Y:S02]  /*3240*/  LEA R2, R8, UR6, 0x3 ;  /* 0x0000000608027c11 */ /* 0x000fe4000f8e18ff */
[----:B------:R-:W-:-:S03]  /*3250*/  SHF.L.U32 R4, R9, 0x1f, RZ ;  /* 0x0000001f09047819 */ /* 0x000fc600000006ff */
[----:B------:R-:W-:Y:S01]  /*3260*/  VIADD R5, R2, 0x170 ;  /* 0x0000017002057836 */ /* 0x000fe20000000000 */
[----:B------:R-:W2:Y:S02]  /*3270*/  SYNCS.PHASECHK.TRANS64.TRYWAIT P0, [R2+URZ+0x160], R4 ;  /* 0x00016004020075a7 */ /* 0x000ea400080011ff */
[----:B--2---:R-:W-:Y:S05]  /*3280*/  @!P0 BRA `(.L_x_57) ;  /* 0x0000004c00ac8947 */ /* 0x004fea0003800000 */
.L_x_157:
[----:B------:R-:W-:Y:S01]  /*3290*/  ULEA UR4, UR5, UR6, 0x3 ;  /* 0x0000000605047291 */ /* 0x000fe2000f8e18ff */
[----:B--2---:R-:W-:Y:S01]  /*32a0*/  PRMT R2, RZ, 0x654, R5 ;  /* 0x00000654ff027816 */ /* 0x004fe20000000005 */
[----:B------:R-:W-:Y:S01]  /*32b0*/  @!P2 IMAD.MOV.U32 R4, RZ, RZ, 0x10 ;  /* 0x00000010ff04a424 */ /* 0x000fe200078e00ff */
[----:B------:R-:W-:Y:S01]  /*32c0*/  SHF.L.U32 R5, R12, 0x1f, RZ ;  /* 0x0000001f0c057819 */ /* 0x000fe200000006ff */
[----:B------:R-:W-:Y:S01]  /*32d0*/  UIADD3 UR7, UPT, UPT, UR4, 0x100, URZ ;  /* 0x0000010004077890 */ /* 0x000fe2000fffe0ff */
[----:B------:R2:W-:Y:S05]  /*32e0*/  SYNCS.ARRIVE.TRANS64.RED.A1T0 RZ, [R2+URZ], RZ ;  /* 0x000000ff02ff79a7 */ /* 0x0005ea00081004ff */
[----:B------:R-:W-:Y:S01]  /*32f0*/  IMAD.U32 R6, RZ, RZ, UR7 ;  /* 0x00000007ff067e24 */ /* 0x000fe2000f8e00ff */
[----:B------:R-:W3:Y:S04]  /*3300*/  SYNCS.PHASECHK.TRANS64.TRYWAIT P0, [UR4+0x110], R5 ;  /* 0x00011005ff0075a7 */ /* 0x000ee80008001104 */
[----:B------:R-:W-:Y:S01]  /*3310*/  PRMT R6, R0, 0x654, R6 ;  /* 0x0000065400067816 */ /* 0x000fe20000000006 */
[----:B--23--:R-:W-:Y:S06]  /*3320*/  @!P0 BRA `(.L_x_58) ;  /* 0x0000004c00988947 */ /* 0x00cfec0003800000 */
.L_x_159:
[----:B------:R-:W-:Y:S01]  /*3330*/  ULEA UR8, UR5, UR6, 0x4 ;  /* 0x0000000605087291 */ /* 0x000fe2000f8e20ff */
[----:B------:R-:W-:Y:S01]  /*3340*/  SEL R3, R6, R3, !P2 ;  /* 0x0000000306037207 */ /* 0x000fe20005000000 */
[----:B------:R-:W-:Y:S01]  /*3350*/  UIADD3 UR9, UPT, UPT, UR4, 0x100, URZ ;  /* 0x0000010004097890 */ /* 0x000fe2000fffe0ff */
[----:B--2---:R-:W-:Y:S01]  /*3360*/  LEA R2, R11, UR6, 0x3 ;  /* 0x000000060b027c11 */ /* 0x004fe2000f8e18ff */
[----:B------:R-:W-:Y:S01]  /*3370*/  UIADD3 UR8, UPT, UPT, UR8, 0x190, URZ ;  /* 0x0000019008087890 */ /* 0x000fe2000fffe0ff */
[----:B------:R2:W-:Y:S01]  /*3380*/  @!P2 SYNCS.ARRIVE.TRANS64.RED RZ, [R3+URZ], R4 ;  /* 0x0000000403ffa9a7 */ /* 0x0005e200080004ff */
[----:B------:R-:W-:Y:S01]  /*3390*/  UIADD3 UR4, UPT, UPT, UR5, 0x1, URZ ;  /* 0x0000000105047890 */ /* 0x000fe2000fffe0ff */
[----:B------:R-:W-:-:S03]  /*33a0*/  VIADD R8, R8, 0x1 ;  /* 0x0000000108087836 */ /* 0x000fc60000000000 */
[----:B------:R-:W-:Y:S02]  /*33b0*/  UISETP.NE.AND UP0, UPT, UR4, 0x2, UPT ;  /* 0x000000020400788c */ /* 0x000fe4000bf05270 */
[----:B------:R-:W-:Y:S01]  /*33c0*/  ISETP.NE.AND P0, PT, R8, 0x2, PT ;  /* 0x000000020800780c */ /* 0x000fe20003f05270 */
[----:B------:R-:W-:Y:S06]  /*33d0*/  UGETNEXTWORKID.BROADCAST [UR8], [UR9] ;  /* 0x00000000080073ca */ /* 0x000fec0008000100 */
[----:B------:R-:W-:Y:S02]  /*33e0*/  USEL UR7, URZ, 0x1, UP0 ;  /* 0x00000001ff077887 */ /* 0x000fe40008000000 */
[----:B------:R-:W-:-:S04]  /*33f0*/  USEL UR5, UR4, URZ, UP0 ;  /* 0x000000ff04057287 */ /* 0x000fc80008000000 */
[----:B------:R-:W-:Y:S02]  /*3400*/  LOP3.LUT R12, R12, UR7, RZ, 0x3c, !PT ;  /* 0x000000070c0c7c12 */ /* 0x000fe4000f8e3cff */
[----:B--2---:R-:W-:-:S04]  /*3410*/  SHF.L.U32 R4, R10, 0x1f, RZ ;  /* 0x0000001f0a047819 */ /* 0x004fc800000006ff */
[----:B------:R-:W2:Y:S02]  /*3420*/  SYNCS.PHASECHK.TRANS64.TRYWAIT P1, [R2+URZ+0x100], R4 ;  /* 0x00010004020075a7 */ /* 0x000ea400080211ff */
[----:B--2---:R-:W-:Y:S05]  /*3430*/  @!P1 BRA `(.L_x_59) ;  /* 0x0000004c006c9947 */ /* 0x004fea0003800000 */
.L_x_160:
[C---:B--2---:R-:W-:Y:S01]  /*3440*/  LEA R4, R11.reuse, UR6, 0x4 ;  /* 0x000000060b047c11 */ /* 0x044fe2000f8e20ff */
[----:B------:R-:W-:Y:S01]  /*3450*/  VIADD R2, R2, 0x110 ;  /* 0x0000011002027836 */ /* 0x000fe20000000000 */
[----:B------:R-:W-:Y:S01]  /*3460*/  SEL R8, R8, RZ, P0 ;  /* 0x000000ff08087207 */ /* 0x000fe20000000000 */
[----:B------:R-:W-:-:S03]  /*3470*/  VIADD R11, R11, 0x1 ;  /* 0x000000010b0b7836 */ /* 0x000fc60000000000 */
[----:B------:R-:W2:Y:S01]  /*3480*/  LDS.128 R4, [R4+0x190] ;  /* 0x0001900004047984 */ /* 0x000ea20000000c00 */
[----:B------:R-:W-:Y:S02]  /*3490*/  PRMT R2, RZ, 0x654, R2 ;  /* 0x00000654ff027816 */ /* 0x000fe40000000002 */
[C---:B------:R-:W-:Y:S01]  /*34a0*/  ISETP.NE.AND P1, PT, R11.reuse, 0x2, PT ;  /* 0x000000020b00780c */ /* 0x040fe20003f25270 */
[----:B------:R-:W-:Y:S01]  /*34b0*/  @!PT LDS RZ, [RZ] ;  /* 0x00000000fffff984 */ /* 0x000fe20000000800 */
[----:B------:R-:W-:Y:S01]  /*34c0*/  @!PT LDS RZ, [RZ] ;  /* 0x00000000fffff984 */ /* 0x000fe20000000800 */
[----:B------:R-:W-:Y:S01]  /*34d0*/  @!PT LDS RZ, [RZ] ;  /* 0x00000000fffff984 */ /* 0x000fe20000000800 */
[----:B------:R-:W-:Y:S01]  /*34e0*/  @!PT LDS RZ, [RZ] ;  /* 0x00000000fffff984 */ /* 0x000fe20000000800 */
[----:B------:R3:W-:Y:S06]  /*34f0*/  MEMBAR.ALL.CTA ;  /* 0x0000000000007992 */ /* 0x0007ec0000008000 */
[----:B---3--:R-:W3:Y:S01]  /*3500*/  FENCE.VIEW.ASYNC.S ;  /* 0x00000000000073c6 */ /* 0x008ee20000000000 */
[----:B------:R-:W-:Y:S01]  /*3510*/  SEL R11, R11, RZ, P1 ;  /* 0x000000ff0b0b7207 */ /* 0x000fe20000800000 */
[----:B---3--:R3:W-:Y:S01]  /*3520*/  SYNCS.ARRIVE.TRANS64.RED.A1T0 RZ, [R2+URZ], RZ ;  /* 0x000000ff02ff79a7 */ /* 0x0087e200081004ff */
[----:B--2---:R-:W-:-:S02]  /*3530*/  LOP3.LUT P3, RZ, R6, 0x1, RZ, 0xc0, !PT ;  /* 0x0000000106ff7812 */ /* 0x004fc4000786c0ff */
[----:B------:R-:W-:-:S04]  /*3540*/  SEL R4, RZ, 0x1, P1 ;  /* 0x00000001ff047807 */ /* 0x000fc80000800000 */
[----:B------:R-:W-:Y:S02]  /*3550*/  LOP3.LUT R10, R10, R4, RZ, 0x3c, !PT ;  /* 0x000000040a0a7212 */ /* 0x000fe400078e3cff */
[----:B---3--:R-:W-:-:S04]  /*3560*/  SEL R2, RZ, 0x1, P0 ;  /* 0x00000001ff027807 */ /* 0x008fc80000000000 */
[----:B------:R-:W-:Y:S01]  /*3570*/  LOP3.LUT R9, R9, R2, RZ, 0x3c, !PT ;  /* 0x0000000209097212 */ /* 0x000fe200078e3cff */
[----:B------:R-:W-:Y:S06]  /*3580*/  @P3 BRA `(.L_x_60) ;  /* 0xfffffffc002c3947 */ /* 0x000fec000383ffff */
[----:B------:R-:W-:Y:S01]  /*3590*/  ULEA UR4, UR5, UR6, 0x3 ;  /* 0x0000000605047291 */ /* 0x000fe2000f8e18ff */
[----:B------:R-:W-:-:S08]  /*35a0*/  SHF.L.U32 R2, R12, 0x1f, RZ ;  /* 0x0000001f0c027819 */ /* 0x000fd000000006ff */
[----:B------:R-:W2:Y:S02]  /*35b0*/  SYNCS.PHASECHK.TRANS64 P0, [UR4+0x110], R2 ;  /* 0x00011002ff0075a7 */ /* 0x000ea40008001004 */
[----:B--2---:R-:W-:Y:S05]  /*35c0*/  @P0 BRA `(.L_x_61) ;  /* 0x0000000000080947 */ /* 0x004fea0003800000 */
[----:B------:R-:W2:Y:S02]  /*35d0*/  SYNCS.PHASECHK.TRANS64.TRYWAIT P0, [UR4+0x110], R2 ;  /* 0x00011002ff0075a7 */ /* 0x000ea40008001104 */
[----:B--2---:R-:W-:Y:S05]  /*35e0*/  @!P0 BRA `(.L_x_62) ;  /* 0x0000004c00148947 */ /* 0x004fea0003800000 */
.L_x_61:
[----:B------:R-:W-:-:S04]  /*35f0*/  UIADD3 UR7, UPT, UPT, UR5, 0x1, URZ ;  /* 0x0000000105077890 */ /* 0x000fc8000fffe0ff */
[----:B------:R-:W-:-:S04]  /*3600*/  UISETP.NE.AND UP0, UPT, UR7, 0x2, UPT ;  /* 0x000000020700788c */ /* 0x000fc8000bf05270 */
[----:B------:R-:W-:Y:S02]  /*3610*/  USEL UR8, URZ, 0x1, UP0 ;  /* 0x00000001ff087887 */ /* 0x000fe40008000000 */
[----:B------:R-:W-:-:S04]  /*3620*/  USEL UR7, UR7, URZ, UP0 ;  /* 0x000000ff07077287 */ /* 0x000fc80008000000 */
[----:B------:R-:W-:Y:S01]  /*3630*/  ULEA UR7, UR7, UR6, 0x3 ;  /* 0x0000000607077291 */ /* 0x000fe2000f8e18ff */
[----:B--2---:R-:W-:-:S04]  /*3640*/  LOP3.LUT R2, R12, UR8, RZ, 0x3c, !PT ;  /* 0x000000080c027c12 */ /* 0x004fc8000f8e3cff */
[----:B------:R-:W-:-:S04]  /*3650*/  SHF.L.U32 R0, R2, 0x1f, RZ ;  /* 0x0000001f02007819 */ /* 0x000fc800000006ff */
[----:B------:R-:W2:Y:S02]  /*3660*/  SYNCS.PHASECHK.TRANS64 P0, [UR7+0x110], R0 ;  /* 0x00011000ff0075a7 */ /* 0x000ea40008001007 */
[----:B-12---:R-:W-:Y:S05]  /*3670*/  @P0 EXIT ;  /* 0x000000000000094d */ /* 0x006fea0003800000 */
[----:B------:R-:W-:Y:S02]  /*3680*/  SHF.L.U32 R2, R2, 0x1f, RZ ;  /* 0x0000001f02027819 */ /* 0x000fe400000006ff */
[----:B------:R-:W-:-:S07]  /*3690*/  MOV R0, UR7 ;  /* 0x0000000700007c02 */ /* 0x000fce0008000f00 */
.L_x_63:
[----:B-1----:R1:W2:Y:S02]  /*36a0*/  SYNCS.PHASECHK.TRANS64.TRYWAIT P0, [R0+URZ+0x110], R2 ;  /* 0x00011002000075a7 */ /* 0x0022a400080011ff */
[----:B--2---:R-:W-:Y:S05]  /*36b0*/  @!P0 NANOSLEEP.SYNCS 0x989680 ;  /* 0x009896800000895d */ /* 0x004fea0003900000 */
[----:B------:R-:W2:Y:S02]  /*36c0*/  @!P0 SYNCS.PHASECHK.TRANS64 P0, [R0+URZ+0x110], R2 ;  /* 0x00011002000085a7 */ /* 0x000ea400080010ff */
[----:B--2---:R-:W-:Y:S05]  /*36d0*/  @P0 EXIT ;  /* 0x000000000000094d */ /* 0x004fea0003800000 */
[----:B------:R-:W-:Y:S05]  /*36e0*/  BRA `(.L_x_63) ;  /* 0xfffffffc00ec7947 */ /* 0x000fea000383ffff */
.L_x_56:
[----:B------:R-:W-:Y:S05]  /*36f0*/  BRA.U UP6, `(.L_x_64) ;  /* 0x0000000d06d47547 */ /* 0x000fea000b800000 */
[----:B------:R-:W-:Y:S01]  /*3700*/  UMOV UR4, 0x40 ;  /* 0x0000004000047882 */ /* 0x000fe20000000000 */
[----:B------:R-:W-:Y:S01]  /*3710*/  NOP ;  /* 0x0000000000007918 */ /* 0x000fe20000000000 */
[----:B------:R-:W-:Y:S01]  /*3720*/  ULEA UR5, UR54, UR4, 0x18 ;  /* 0x0000000436057291 */ /* 0x000fe2000f8ec0ff */
[----:B------:R-:W-:Y:S02]  /*3730*/  UMOV UR6, 0x400 ;  /* 0x0000040000067882 */ /* 0x000fe40000000000 */
[----:B------:R-:W-:-:S06]  /*3740*/  ULEA UR6, UR54, UR6, 0x18 ;  /* 0x0000000636067291 */ /* 0x000fcc000f8ec0ff */
[----:B------:R-:W2:Y:S02]  /*3750*/  LDS.U8 R0, [UR5+0x1c] ;  /* 0x00001c05ff007984 */ /* 0x000ea40008000000 */
[----:B--2---:R-:W-:-:S13]  /*3760*/  ISETP.NE.AND P0, PT, R0, RZ, PT ;  /* 0x000000ff0000720c */ /* 0x004fda0003f05270 */
[----:B------:R-:W-:Y:S05]  /*3770*/  @P0 BRA `(.L_x_65) ;  /* 0x0000000000580947 */ /* 0x000fea0003800000 */
[----:B------:R-:W-:-:S13]  /*3780*/  ELECT P0, URZ, PT ;  /* 0x0000000000ff782f */ /* 0x000fda0003800000 */
[----:B------:R-:W-:Y:S05]  /*3790*/  @!P0 BRA `(.L_x_66) ;  /* 0x0000000000608947 */ /* 0x000fea0003800000 */
[----:B------:R-:W-:Y:S01]  /*37a0*/  UMOV UR4, 0x10 ;  /* 0x0000001000047882 */ /* 0x000fe20000000000 */
[----:B------:R-:W-:Y:S01]  /*37b0*/  HFMA2 R0, -RZ, RZ, 0, 5.9604644775390625e-08 ;  /* 0x00000001ff007431 */ /* 0x000fe200000001ff */
[----:B------:R-:W-:-:S03]  /*37c0*/  MOV R3, 0xffff ;  /* 0x0000ffff00037802 */ /* 0x000fc60000000f00 */
[----:B------:R-:W-:Y:S04]  /*37d0*/  DEPBAR.LE SB2, 0x36 ;  /* 0x0000ad800000791a */ /* 0x000fe80000000000 */
[----:B------:R-:W2:Y:S02]  /*37e0*/  UTCATOMSWS.FIND_AND_SET.ALIGN UP0, UR4, UR4 ;  /* 0x00000004000475e3 */ /* 0x000ea40008000800 */
[----:B--2---:R-:W-:Y:S01]  /*37f0*/  MOV R4, UR4 ;  /* 0x0000000400047c02 */ /* 0x004fe20008000f00 */
[----:B------:R-:W-:Y:S06]  /*3800*/  BRA.U UP0, `(.L_x_67) ;  /* 0x0000000100187547 */ /* 0x000fec000b800000 */
.L_x_68:
[----:B------:R-:W-:Y:S05]  /*3810*/  NANOSLEEP 0x64 ;  /* 0x000000640000795d */ /* 0x000fea0003800000 */
[----:B------:R-:W-:-:S05]  /*3820*/  UMOV UR4, 0x10 ;  /* 0x0000001000047882 */ /* 0x000fca0000000000 */
[----:B------:R-:W-:Y:S04]  /*3830*/  DEPBAR.LE SB2, 0x36 ;  /* 0x0000ad800000791a */ /* 0x000fe80000000000 */
[----:B------:R-:W2:Y:S02]  /*3840*/  UTCATOMSWS.FIND_AND_SET.ALIGN UP0, UR4, UR4 ;  /* 0x00000004000475e3 */ /* 0x000ea40008000800 */
[----:B--2---:R-:W-:Y:S01]  /*3850*/  MOV R4, UR4 ;  /* 0x0000000400047c02 */ /* 0x004fe20008000f00 */
[----:B------:R-:W-:Y:S05]  /*3860*/  BRA.U !UP0, `(.L_x_68) ;  /* 0xfffffffd08e87547 */ /* 0x000fea000b83ffff */
.L_x_67:
[-C--:B------:R-:W-:Y:S02]  /*3870*/  SHF.L.U32 R3, R3, R4.reuse, RZ ;  /* 0x0000000403037219 */ /* 0x080fe400000006ff */
[----:B------:R-:W-:Y:S01]  /*3880*/  SHF.L.U32 R0, R0, R4, RZ ;  /* 0x0000000400007219 */ /* 0x000fe200000006ff */
[----:B------:R-:W-:Y:S02]  /*3890*/  IMAD.SHL.U32 R4, R4, 0x20, RZ ;  /* 0x0000002004047824 */ /* 0x000fe400078e00ff */
[----:B------:R2:W-:Y:S04]  /*38a0*/  ATOMS.OR RZ, [UR5+0x14], R3 ;  /* 0x00001403ffff798c */ /* 0x0005e8000b000005 */
[----:B------:R2:W-:Y:S04]  /*38b0*/  ATOMS.OR RZ, [UR5+0x18], R0 ;  /* 0x00001800ffff798c */ /* 0x0005e8000b000005 */
[----:B------:R2:W-:Y:S01]  /*38c0*/  STS [UR6+0x1b0], R4 ;  /* 0x0001b004ff007988 */ /* 0x0005e20008000806 */
[----:B------:R-:W-:Y:S05]  /*38d0*/  BRA `(.L_x_66) ;  /* 0x0000000000107947 */ /* 0x000fea0003800000 */
.L_x_65:
[----:B------:R-:W-:Y:S02]  /*38e0*/  MOV R0, 0xffffffff ;  /* 0xffffffff00007802 */ /* 0x000fe40000000f00 */
[----:B------:R-:W-:-:S03]  /*38f0*/  MOV R4, 0x3920 ;  /* 0x0000392000047802 */ /* 0x000fc60000000f00 */
[----:B------:R2:W-:Y:S04]  /*3900*/  STS [UR6+0x1b0], R0 ;  /* 0x0001b000ff007988 */ /* 0x0005e80008000806 */
[----:B-12--5:R-:W-:Y:S05]  /*3910*/  CALL.REL.NOINC `($__internal_1_$__cuda_sm10x_tcgen05_guardrail_trap_phase_invalid_during_alloc) ;  /* 0x0000004c00ec7944 */ /* 0x026fea0003c00000 */
.L_x_66:
[----:B------:R-:W-:Y:S05]  /*3920*/  WARPSYNC.ALL ;  /* 0x0000000000007948 */ /* 0x000fea0003800000 */
[----:B------:R-:W3:Y:S01]  /*3930*/  S2UR UR4, SR_CgaCtaId ;  /* 0x00000000000479c3 */ /* 0x000ee20000008800 */
[----:B------:R-:W-:Y:S01]  /*3940*/  UMOV UR26, 0x400 ;  /* 0x00000400001a7882 */ /* 0x000fe20000000000 */
[----:B------:R-:W-:-:S06]  /*3950*/  NOP ;  /* 0x0000000000007918 */ /* 0x000fcc0000000000 */
[----:B------:R-:W-:Y:S06]  /*3960*/  BAR.ARV 0x6, 0xa0 ;  /* 0x0182800000007b1d */ /* 0x000fec0000002000 */
[----:B------:R-:W4:Y:S01]  /*3970*/  LDCU UR5, c[0x0][0x38c] ;  /* 0x00007180ff0577ac */ /* 0x000f220008000800 */
[----:B------:R-:W-:Y:S01]  /*3980*/  LOP3.LUT R2, R2, 0xffff, RZ, 0xc0, !PT ;  /* 0x0000ffff02027812 */ /* 0x000fe200078ec0ff */
[----:B------:R-:W-:Y:S01]  /*3990*/  IMAD.MOV.U32 R11, RZ, RZ, 0x1 ;  /* 0x00000001ff0b7424 */ /* 0x000fe200078e00ff */
[----:B------:R-:W-:Y:S01]  /*39a0*/  CS2R R8, SRZ ;  /* 0x0000000000087805 */ /* 0x000fe2000001ff00 */
[----:B------:R-:W1:Y:S01]  /*39b0*/  LDCU UR7, c[0x0][0x38c] ;  /* 0x00007180ff0777ac */ /* 0x000e620008000800 */
[----:B------:R-:W-:Y:S01]  /*39c0*/  R2UR UR27, R2 ;  /* 0x00000000021b72ca */ /* 0x000fe200000e0000 */
[----:B------:R-:W-:Y:S01]  /*39d0*/  IMAD.MOV.U32 R10, RZ, RZ, RZ ;  /* 0x000000ffff0a7224 */ /* 0x000fe200078e00ff */
[----:B------:R-:W-:Y:S01]  /*39e0*/  UMOV UR30, URZ ;  /* 0x000000ff001e7c82 */ /* 0x000fe20008000000 */
[----:B------:R-:W-:Y:S01]  /*39f0*/  UMOV UR24, URZ ;  /* 0x000000ff00187c82 */ /* 0x000fe20008000000 */
[----:B---3--:R-:W-:Y:S01]  /*3a00*/  ULEA UR26, UR4, UR26, 0x18 ;  /* 0x0000001a041a7291 */ /* 0x008fe2000f8ec0ff */
[----:B------:R-:W-:Y:S01]  /*3a10*/  UMOV UR38, 0x0 ;  /* 0x0000000000267882 */ /* 0x000fe20000000000 */
[----:B------:R-:W-:-:S02]  /*3a20*/  UMOV UR39, 0x4100910 ;  /* 0x0410091000277882 */ /* 0x000fc40000000000 */
[----:B------:R-:W-:Y:S02]  /*3a30*/  UIADD3 UR4, UPT, UPT, UR26, 0x6800, URZ ;  /* 0x000068001a047890 */ /* 0x000fe4000fffe0ff */
[----:B------:R-:W-:Y:S02]  /*3a40*/  UIADD3 UR6, UPT, UPT, UR26, 0x1e800, URZ ;  /* 0x0001e8001a067890 */ /* 0x000fe4000fffe0ff */
[----:B----4-:R-:W-:Y:S01]  /*3a50*/  UIADD3 UR5, UPT, UPT, UR5, 0x1f, URZ ;  /* 0x0000001f05057890 */ /* 0x010fe2000fffe0ff */
[----:B--2---:R-:W2:Y:S01]  /*3a60*/  LDS R0, [UR26+0x1b0] ;  /* 0x0001b01aff007984 */ /* 0x004ea20008000800 */
[----:B-1----:R-:W-:Y:S01]  /*3a70*/  UMOV UR36, 0x0 ;  /* 0x0000000000247882 */ /* 0x002fe20000000000 */
[----:B------:R-:W-:Y:S01]  /*3a80*/  UMOV UR37, 0x4100910 ;  /* 0x0410091000257882 */ /* 0x000fe20000000000 */
[----:B------:R-:W-:Y:S02]  /*3a90*/  USHF.R.S32.HI UR40, URZ, 0x1f, UR5 ;  /* 0x0000001fff287899 */ /* 0x000fe40008011405 */
[----:B------:R-:W-:-:S02]  /*3aa0*/  UISETP.GE.AND UP4, UPT, UR7, 0x1, UPT ;  /* 0x000000010700788c */ /* 0x000fc4000bf86270 */
[----:B------:R-:W-:Y:S02]  /*3ab0*/  ULEA.HI UR40, UR40, UR5, URZ, 0x5 ;  /* 0x0000000528287291 */ /* 0x000fe4000f8f28ff */
[----:B------:R-:W-:Y:S02]  /*3ac0*/  USHF.R.U32.HI UR5, URZ, 0x4, UR4 ;  /* 0x00000004ff057899 */ /* 0x000fe40008011604 */
[----:B------:R-:W-:Y:S02]  /*3ad0*/  USHF.R.S32.HI UR40, URZ, 0x5, UR40 ;  /* 0x00000005ff287899 */ /* 0x000fe40008011428 */
[----:B------:R-:W-:Y:S02]  /*3ae0*/  USHF.R.U32.HI UR4, URZ, 0x4, UR6 ;  /* 0x00000004ff047899 */ /* 0x000fe40008011606 */
[----:B------:R-:W-:Y:S02]  /*3af0*/  UISETP.LT.AND UP0, UPT, UR40, 0x1, UPT ;  /* 0x000000012800788c */ /* 0x000fe4000bf01270 */
[----:B------:R-:W-:-:S02]  /*3b00*/  ULOP3.LUT UR5, UR5, 0x3fff, URZ, 0xc0, !UPT ;  /* 0x00003fff05057892 */ /* 0x000fc4000f8ec0ff */
[----:B------:R-:W-:Y:S02]  /*3b10*/  ULOP3.LUT UR4, UR4, 0x3fff, URZ, 0xc0, !UPT ;  /* 0x00003fff04047892 */ /* 0x000fe4000f8ec0ff */
[----:B------:R-:W-:Y:S02]  /*3b20*/  USEL UR41, UR40, 0x1, !UP0 ;  /* 0x0000000128297887 */ /* 0x000fe4000c000000 */
[----:B------:R-:W-:Y:S02]  /*3b30*/  ULOP3.LUT UR28, UR5, 0x10000, URZ, 0xfc, !UPT ;  /* 0x00010000051c7892 */ /* 0x000fe4000f8efcff */
[----:B------:R-:W-:Y:S02]  /*3b40*/  ULOP3.LUT UR29, UR4, 0x10000, URZ, 0xfc, !UPT ;  /* 0x00010000041d7892 */ /* 0x000fe4000f8efcff */
[----:B------:R-:W-:Y:S01]  /*3b50*/  UIADD3 UR41, UPT, UPT, -UR41, URZ, URZ ;  /* 0x000000ff29297290 */ /* 0x000fe2000fffe1ff */
[----:B------:R-:W-:Y:S01]  /*3b60*/  UMOV UR34, 0x0 ;  /* 0x0000000000227882 */ /* 0x000fe20000000000 */
[----:B------:R-:W-:Y:S01]  /*3b70*/  UMOV UR35, 0x4100910 ;  /* 0x0410091000237882 */ /* 0x000fe20000000000 */
[----:B------:R-:W-:Y:S01]  /*3b80*/  UMOV UR32, 0x0 ;  /* 0x0000000000207882 */ /* 0x000fe20000000000 */
[----:B------:R-:W-:Y:S01]  /*3b90*/  UMOV UR33, 0x4100910 ;  /* 0x0410091000217882 */ /* 0x000fe20000000000 */
[----:B--2---:R-:W-:-:S15]  /*3ba0*/  R2UR UR42, R0 ;  /* 0x00000000002a72ca */ /* 0x004fde00000e0000 */
.L_x_75:
[----:B------:R-:W-:Y:S02]  /*3bb0*/  LEA R0, R10, UR26, 0x3 ;  /* 0x0000001a0a007c11 */ /* 0x000fe4000f8e18ff */
[----:B------:R-:W-:Y:S02]  /*3bc0*/  SHF.L.U32 R2, R9, 0x1f, RZ ;  /* 0x0000001f09027819 */ /* 0x000fe400000006ff */
[----:B------:R-:W-:Y:S01]  /*3bd0*/  PLOP3.LUT P0, PT, PT, PT, UP4, 0x80, 0x8 ;  /* 0x000000000008781c */ /* 0x000fe20003f0f048 */
[----:B------:R-:W-:Y:S01]  /*3be0*/  VIADD R3, R0, 0x110 ;  /* 0x0000011000037836 */ /* 0x000fe20000000000 */
[----:B-1----:R-:W1:Y:S02]  /*3bf0*/  SYNCS.PHASECHK.TRANS64.TRYWAIT P1, [R0+URZ+0x100], R2 ;  /* 0x00010002000075a7 */ /* 0x002e6400080211ff */
[----:B-1-3--:R-:W-:Y:S09]  /*3c00*/  @!P1 BRA `(.L_x_69) ;  /* 0x0000004400a49947 */ /* 0x00aff20003800000 */
.L_x_162:
[----:B------:R-:W-:Y:S01]  /*3c10*/  LEA R4, R10, UR26, 0x4 ;  /* 0x0000001a0a047c11 */ /* 0x000fe2000f8e20ff */
[----:B------:R-:W-:Y:S01]  /*3c20*/  @UP4 ULEA UR4, UR24, UR26, 0x3 ;  /* 0x0000001a18044291 */ /* 0x000fe2000f8e18ff */
[----:B------:R-:W-:Y:S01]  /*3c30*/  PLOP3.LUT P2, PT, PT, PT, PT, 0x80, 0x8 ;  /* 0x000000000008781c */ /* 0x000fe20003f4f070 */
[----:B------:R-:W-:Y:S01]  /*3c40*/  ULEA UR31, UR30, UR26, 0x3 ;  /* 0x0000001a1e1f7291 */ /* 0x000fe2000f8e18ff */
[----:B------:R-:W-:Y:S02]  /*3c50*/  PRMT R3, RZ, 0x654, R3 ;  /* 0x00000654ff037816 */ /* 0x000fe40000000003 */
[----:B------:R-:W2:Y:S01]  /*3c60*/  LDS.128 R4, [R4+0x190] ;  /* 0x0001900004047984 */ /* 0x000ea20000000c00 */
[----:B-1----:R-:W-:Y:S02]  /*3c70*/  @P0 SHF.L.U32 R2, R8, 0x1f, RZ ;  /* 0x0000001f08020819 */ /* 0x002fe400000006ff */
[----:B------:R-:W-:Y:S01]  /*3c80*/  SHF.L.U32 R0, R11, 0x1f, RZ ;  /* 0x0000001f0b007819 */ /* 0x000fe200000006ff */
[----:B------:R-:W-:Y:S01]  /*3c90*/  @!PT LDS RZ, [RZ] ;  /* 0x00000000fffff984 */ /* 0x000fe20000000800 */
[----:B------:R-:W-:Y:S01]  /*3ca0*/  @!PT LDS RZ, [RZ] ;  /* 0x00000000fffff984 */ /* 0x000fe20000000800 */
[----:B------:R-:W-:Y:S01]  /*3cb0*/  @!PT LDS RZ, [RZ] ;  /* 0x00000000fffff984 */ /* 0x000fe20000000800 */
[----:B------:R-:W-:Y:S01]  /*3cc0*/  @!PT LDS RZ, [RZ] ;  /* 0x00000000fffff984 */ /* 0x000fe20000000800 */
[----:B------:R1:W-:Y:S06]  /*3cd0*/  MEMBAR.ALL.CTA ;  /* 0x0000000000007992 */ /* 0x0003ec0000008000 */
[----:B-1----:R-:W1:Y:S02]  /*3ce0*/  FENCE.VIEW.ASYNC.S ;  /* 0x00000000000073c6 */ /* 0x002e640000000000 */
[----:B-1----:R1:W-:Y:S01]  /*3cf0*/  SYNCS.ARRIVE.TRANS64.RED.A1T0 RZ, [R3+URZ], RZ ;  /* 0x000000ff03ff79a7 */ /* 0x0023e200081004ff */
[----:B------:R1:W3:Y:S01]  /*3d00*/  @P0 SYNCS.PHASECHK.TRANS64.TRYWAIT P2, [UR4], R2 ;  /* 0x00000002ff0005a7 */ /* 0x0002e20008041104 */
[----:B------:R-:W-:Y:S01]  /*3d10*/  ULEA.HI UR4, UR30, UR30, URZ, 0x1 ;  /* 0x0000001e1e047291 */ /* 0x000fe2000f8f08ff */
[----:B--2---:R-:W-:-:S03]  /*3d20*/  LOP3.LUT P1, RZ, R6, 0x1, RZ, 0xc0, !PT ;  /* 0x0000000106ff7812 */ /* 0x004fc6000782c0ff */
[----:B------:R-:W-:Y:S02]  /*3d30*/  USHF.L.U32 UR11, UR4, 0x5, URZ ;  /* 0x00000005040b7899 */ /* 0x000fe400080006ff */
[----:B------:R-:W-:Y:S02]  /*3d40*/  ULOP3.LUT UR4, UR4, 0xffe, URZ, 0xc0, !UPT ;  /* 0x00000ffe04047892 */ /* 0x000fe4000f8ec0ff */
[----:B------:R-:W-:Y:S02]  /*3d50*/  ULOP3.LUT UR11, UR11, 0xffffffc0, URZ, 0xc0, !UPT ;  /* 0xffffffc00b0b7892 */ /* 0x000fe4000f8ec0ff */
[----:B------:R-:W-:Y:S02]  /*3d60*/  UIADD3 UR4, UPT, UPT, -UR4, UR30, URZ ;  /* 0x0000001e04047290 */ /* 0x000fe4000fffe1ff */
[----:B------:R-:W-:Y:S01]  /*3d70*/  UIADD3 UR11, UPT, UPT, UR42, UR11, URZ ;  /* 0x0000000b2a0b7290 */ /* 0x000fe2000fffe0ff */
[----:B------:R-:W2:Y:S03]  /*3d80*/  SYNCS.PHASECHK.TRANS64.TRYWAIT P0, [UR31+0x140], R0 ;  /* 0x00014000ff0075a7 */ /* 0x000ea6000800111f */
[----:B------:R-:W-:Y:S01]  /*3d90*/  ULEA UR11, UR4, UR11, 0x14 ;  /* 0x0000000b040b7291 */ /* 0x000fe2000f8ea0ff */
[----:B-123--:R-:W-:Y:S11]  /*3da0*/  @!P0 BRA `(.L_x_70) ;  /* 0x0000004400508947 */ /* 0x00eff60003800000 */
.L_x_164:
[----:B------:R-:W-:Y:S01]  /*3db0*/  IADD3 R10, PT, PT, R10, 0x1, RZ ;  /* 0x000000010a0a7810 */ /* 0x000fe20007ffe0ff */
[----:B------:R-:W-:Y:S06]  /*3dc0*/  BRA.U !UP4, `(.L_x_71) ;  /* 0x000000010cc07547 */ /* 0x000fec000b800000 */
[----:B------:R-:W-:Y:S01]  /*3dd0*/  UPLOP3.LUT UP2, UPT, UPT, UPT, UPT, 0x40, 0x4 ;  /* 0x000000000004789c */ /* 0x000fe20003f4e870 */
[----:B------:R-:W-:Y:S01]  /*3de0*/  UMOV UR23, UR41 ;  /* 0x0000002900177c82 */ /* 0x000fe20008000000 */
[----:B------:R-:W-:Y:S01]  /*3df0*/  UMOV UR22, UR40 ;  /* 0x0000002800167c82 */ /* 0x000fe20008000000 */
[----:B------:R-:W-:-:S08]  /*3e00*/  UMOV UR10, UR24 ;  /* 0x00000018000a7c82 */ /* 0x000fd00008000000 */
.L_x_74:
[----:B------:R-:W-:Y:S02]  /*3e10*/  UIADD3 UR23, UPT, UPT, UR23, 0x1, URZ ;  /* 0x0000000117177890 */ /* 0x000fe4000fffe0ff */
[----:B--2---:R-:W-:Y:S02]  /*3e20*/  ULEA UR5, UR10, UR26, 0x3 ;  /* 0x0000001a0a057291 */ /* 0x004fe4000f8e18ff */
[----:B------:R-:W-:Y:S01]  /*3e30*/  UISETP.NE.AND UP3, UPT, UR23, URZ, UPT ;  /* 0x000000ff1700728c */ /* 0x000fe2000bf65270 */
[----:B---3--:R-:W-:Y:S10]  /*3e40*/  @P2 BRA `(.L_x_72) ;  /* 0x00000000000c2947 */ /* 0x008ff40003800000 */
[----:B-1----:R-:W-:Y:S04]  /*3e50*/  SHF.L.U32 R2, R8, 0x1f, RZ ;  /* 0x0000001f08027819 */ /* 0x002fe800000006ff */
[----:B------:R-:W1:Y:S02]  /*3e60*/  SYNCS.PHASECHK.TRANS64.TRYWAIT P0, [UR5], R2 ;  /* 0x00000002ff0075a7 */ /* 0x000e640008001105 */
[----:B-1----:R-:W-:Y:S05]  /*3e70*/  @!P0 BRA `(.L_x_73) ;  /* 0x0000004400348947 */ /* 0x002fea0003800000 */
.L_x_72:
[----:B------:R-:W-:Y:S01]  /*3e80*/  UISETP.NE.AND UP0, UPT, UR22, 0x1, UPT ;  /* 0x000000011600788c */ /* 0x000fe2000bf05270 */
[----:B------:R-:W-:Y:S01]  /*3e90*/  PLOP3.LUT P2, PT, PT, PT, PT, 0x80, 0x8 ;  /* 0x000000000008781c */ /* 0x000fe20003f4f070 */
[----:B------:R-:W-:Y:S02]  /*3ea0*/  UIADD3 UR4, UPT, UPT, UR10, 0x1, URZ ;  /* 0x000000010a047890 */ /* 0x000fe4000fffe0ff */
[----:B------:R-:W-:Y:S02]  /*3eb0*/  UIADD3 UR25, UPT, UPT, UR5, 0x60, URZ ;  /* 0x0000006005197890 */ /* 0x000fe4000fffe0ff */
[----:B------:R-:W-:Y:S01]  /*3ec0*/  UISETP.NE.AND UP1, UPT, UR4, 0xc, UPT ;  /* 0x0000000c0400788c */ /* 0x000fe2000bf25270 */
[----:B------:R-:W-:Y:S01]  /*3ed0*/  PLOP3.LUT P0, PT, PT, PT, UP0, 0x80, 0x8 ;  /* 0x000000000008781c */ /* 0x000fe20003f0f008 */
[----:B------:R-:W-:Y:S02]  /*3ee0*/  UIADD3 UR22, UPT, UPT, UR22, -0x1, URZ ;  /* 0xffffffff16167890 */ /* 0x000fe4000fffe0ff */
[----:B------:R-:W-:Y:S02]  /*3ef0*/  USEL UR6, URZ, 0x1, UP1 ;  /* 0x00000001ff067887 */ /* 0x000fe40008800000 */
[----:B------:R-:W-:Y:S01]  /*3f00*/  USEL UR24, UR4, URZ, UP1 ;  /* 0x000000ff04187287 */ /* 0x000fe20008800000 */
[----:B------:R-:W-:Y:S01]  /*3f10*/  UMOV UR7, 0x40004040 ;  /* 0x4000404000077882 */ /* 0x000fe20000000000 */
[----:B------:R-:W-:Y:S02]  /*3f20*/  UMOV UR5, 0x40004040 ;  /* 0x4000404000057882 */ /* 0x000fe40000000000 */
[----:B------:R-:W-:Y:S01]  /*3f30*/  @UP0 ULEA UR4, UR24, UR26, 0x3 ;  /* 0x0000001a18040291 */ /* 0x000fe2000f8e18ff */
[----:B------:R-:W-:Y:S01]  /*3f40*/  LOP3.LUT R8, R8, UR6, RZ, 0x3c, !PT ;  /* 0x0000000608087c12 */ /* 0x000fe2000f8e3cff */
[----:B------:R-:W-:Y:S01]  /*3f50*/  ULEA UR6, UR10, UR29, 0x9 ;  /* 0x0000001d0a067291 */ /* 0x000fe2000f8e48ff */
[----:B------:R-:W-:Y:S02]  /*3f60*/  UMOV UR21, 0x40004040 ;  /* 0x4000404000157882 */ /* 0x000fe40000000000 */
[----:B-1----:R-:W-:Y:S01]  /*3f70*/  @P0 SHF.L.U32 R0, R8, 0x1f, RZ ;  /* 0x0000001f08000819 */ /* 0x002fe200000006ff */
[----:B------:R-:W-:Y:S02]  /*3f80*/  UIADD3 UR20, UPT, UPT, UR6, 0x2, URZ ;  /* 0x0000000206147890 */ /* 0x000fe4000fffe0ff */
[----:B------:R-:W-:Y:S01]  /*3f90*/  UIADD3 UR16, UPT, UPT, UR6, 0x4, URZ ;  /* 0x0000000406107890 */ /* 0x000fe2000fffe0ff */
[----:B------:R2:W3:Y:S01]  /*3fa0*/  @P0 SYNCS.PHASECHK.TRANS64.TRYWAIT P2, [UR4], R0 ;  /* 0x00000000ff0005a7 */ /* 0x0004e20008041104 */
[----:B------:R-:W-:Y:S02]  /*3fb0*/  ULEA UR4, UR10, UR28, 0x9 ;  /* 0x0000001c0a047291 */ /* 0x000fe4000f8e48ff */
[----:B------:R-:W-:Y:S02]  /*3fc0*/  UIADD3 UR12, UPT, UPT, UR6, 0x6, URZ ;  /* 0x00000006060c7890 */ /* 0x000fe4000fffe0ff */
[----:B------:R-:W-:Y:S02]  /*3fd0*/  UIADD3 UR18, UPT, UPT, UR4, 0x2, URZ ;  /* 0x0000000204127890 */ /* 0x000fe4000fffe0ff */
[----:B------:R-:W-:Y:S02]  /*3fe0*/  UIADD3 UR14, UPT, UPT, UR4, 0x4, URZ ;  /* 0x00000004040e7890 */ /* 0x000fe4000fffe0ff */
[----:B------:R-:W-:Y:S01]  /*3ff0*/  UIADD3 UR8, UPT, UPT, UR4, 0x6, URZ ;  /* 0x0000000604087890 */ /* 0x000fe2000fffe0ff */
[----:B------:R2:W-:Y:S01]  /*4000*/  UTCHMMA gdesc[UR4], gdesc[UR6], tmem[UR11], tmem[UR38], idesc[UR39], UP2 ;  /* 0x00ff2606040075ea */ /* 0x0005e2000900000b */
[----:B------:R-:W-:Y:S01]  /*4010*/  UPLOP3.LUT UP2, UPT, UPT, UPT, UPT, 0x80, 0x8 ;  /* 0x000000000008789c */ /* 0x000fe20003f4f070 */
[----:B------:R-:W-:Y:S01]  /*4020*/  UMOV UR19, 0x40004040 ;  /* 0x4000404000137882 */ /* 0x000fe20000000000 */
[----:B------:R-:W-:Y:S01]  /*4030*/  UMOV UR17, 0x40004040 ;  /* 0x4000404000117882 */ /* 0x000fe20000000000 */
[----:B------:R2:W-:Y:S01]  /*4040*/  UTCHMMA gdesc[UR18], gdesc[UR20], tmem[UR11], tmem[UR36], idesc[UR37], UPT ;  /* 0x00ff2414120075ea */ /* 0x0005e2000b80000b */
[----:B------:R-:W-:Y:S01]  /*4050*/  UMOV UR15, 0x40004040 ;  /* 0x40004040000f7882 */ /* 0x000fe20000000000 */
[----:B------:R-:W-:Y:S01]  /*4060*/  UMOV UR13, 0x40004040 ;  /* 0x40004040000d7882 */ /* 0x000fe20000000000 */
[----:B------:R-:W-:Y:S01]  /*4070*/  UMOV UR9, 0x40004040 ;  /* 0x4000404000097882 */ /* 0x000fe20000000000 */
[----:B------:R2:W-:Y:S01]  /*4080*/  UTCHMMA gdesc[UR14], gdesc[UR16], tmem[UR11], tmem[UR34], idesc[UR35], UPT ;  /* 0x00ff22100e0075ea */ /* 0x0005e2000b80000b */
[----:B------:R2:W-:Y:S01]  /*4090*/  UTCHMMA gdesc[UR8], gdesc[UR12], tmem[UR11], tmem[UR32], idesc[UR33], UPT ;  /* 0x00ff200c080075ea */ /* 0x0005e2000b80000b */
[----:B------:R2:W-:Y:S01]  /*40a0*/  UTCBAR.MULTICAST [UR25], URZ, UR27 ;  /* 0x000000ff190073e9 */ /* 0x0005e2000800081b */
[----:B------:R-:W-:Y:S01]  /*40b0*/  UMOV UR10, UR24 ;  /* 0x00000018000a7c82 */ /* 0x000fe20008000000 */
[----:B------:R-:W-:Y:S05]  /*40c0*/  BRA.U UP3, `(.L_x_74) ;  /* 0xfffffffd03507547 */ /* 0x000fea000b83ffff */
.L_x_71:
[----:B--2---:R-:W-:Y:S01]  /*40d0*/  UIADD3 UR4, UPT, UPT, UR30, 0x1, URZ ;  /* 0x000000011e047890 */ /* 0x004fe2000fffe0ff */
[C---:B------:R-:W-:Y:S01]  /*40e0*/  ISETP.NE.AND P0, PT, R10.reuse, 0x2, PT ;  /* 0x000000020a00780c */ /* 0x040fe20003f05270 */
[----:B------:R-:W-:Y:S02]  /*40f0*/  UIADD3 UR5, UPT, UPT, UR31, 0x120, URZ ;  /* 0x000001201f057890 */ /* 0x000fe4000fffe0ff */
[----:B------:R-:W-:Y:S01]  /*4100*/  UISETP.NE.AND UP0, UPT, UR4, 0x4, UPT ;  /* 0x000000040400788c */ /* 0x000fe2000bf05270 */
[----:B-1----:R-:W-:Y:S02]  /*4110*/  SEL R0, RZ, 0x1, P0 ;  /* 0x00000001ff007807 */ /* 0x002fe40000000000 */
[----:B------:R-:W-:Y:S01]  /*4120*/  SEL R10, R10, RZ, P0 ;  /* 0x000000ff0a0a7207 */ /* 0x000fe20000000000 */
[----:B------:R-:W-:Y:S01]  /*4130*/  USEL UR6, URZ, 0x1, UP0 ;  /* 0x00000001ff067887 */ /* 0x000fe20008000000 */
[----:B------:R-:W-:Y:S01]  /*4140*/  LOP3.LUT R9, R9, R0, RZ, 0x3c, !PT ;  /* 0x0000000009097212 */ /* 0x000fe200078e3cff */
[----:B------:R-:W-:Y:S01]  /*4150*/  USEL UR30, UR4, URZ, UP0 ;  /* 0x000000ff041e7287 */ /* 0x000fe20008000000 */
[----:B------:R1:W-:Y:S03]  /*4160*/  UTCBAR [UR5], URZ ;  /* 0x000000ff050073e9 */ /* 0x0003e600080000ff */
[----:B------:R-:W-:Y:S01]  /*4170*/  LOP3.LUT R11, R11, UR6, RZ, 0x3c, !PT ;  /* 0x000000060b0b7c12 */ /* 0x000fe2000f8e3cff */
[----:B------:R-:W-:Y:S07]  /*4180*/  @P1 BRA `(.L_x_75) ;  /* 0xfffffff800881947 */ /* 0x000fee000383ffff */
[----:B------:R-:W2:Y:S01]  /*4190*/  S2UR UR8, SR_CgaCtaId ;  /* 0x00000000000879c3 */ /* 0x000ea20000008800 */
[----:B------:R-:W-:Y:S01]  /*41a0*/  ELECT P0, URZ, PT ;  /* 0x0000000000ff782f */ /* 0x000fe20003800000 */
[----:B------:R-:W-:Y:S01]  /*41b0*/  IMAD.MOV.U32 R0, RZ, RZ, 0x1 ;  /* 0x00000001ff007424 */ /* 0x000fe200078e00ff */
[----:B------:R-:W-:Y:S01]  /*41c0*/  UIADD3 UR26, UPT, UPT, UR26, 0x140, URZ ;  /* 0x000001401a1a7890 */ /* 0x000fe2000fffe0ff */
[----:B------:R-:W-:Y:S01]  /*41d0*/  SHF.L.U32 R2, R11, 0x1f, RZ ;  /* 0x0000001f0b027819 */ /* 0x000fe200000006ff */
[----:B------:R-:W-:-:S03]  /*41e0*/  UMOV UR4, 0x40 ;  /* 0x0000004000047882 */ /* 0x000fc60000000000 */
[----:B------:R-:W-:Y:S01]  /*41f0*/  UVIRTCOUNT.DEALLOC.SMPOOL 0x80 ;  /* 0x000000800000784c */ /* 0x000fe20000000000 */
[----:B--2---:R-:W-:Y:S02]  /*4200*/  ULEA UR8, UR8, UR4, 0x18 ;  /* 0x0000000408087291 */ /* 0x004fe4000f8ec0ff */
[----:B------:R-:W-:-:S07]  /*4210*/  ULEA UR4, UR30, UR26, 0x3 ;  /* 0x0000001a1e047291 */ /* 0x000fce000f8e18ff */
[----:B------:R2:W-:Y:S02]  /*4220*/  @P0 STS.U8 [UR8+0x1c], R0 ;  /* 0x00001c00ff000988 */ /* 0x0005e40008000008 */
[----:B------:R-:W4:Y:S02]  /*4230*/  SYNCS.PHASECHK.TRANS64.TRYWAIT P0, [UR4], R2 ;  /* 0x00000002ff0075a7 */ /* 0x000f240008001104 */
[----:B--2-4-:R-:W-:Y:S05]  /*4240*/  @!P0 BRA `(.L_x_76) ;  /* 0x0000004000588947 */ /* 0x014fea0003800000 */
.L_x_167:
[----:B------:R-:W-:-:S04]  /*4250*/  UIADD3 UR4, UPT, UPT, UR30, 0x1, URZ ;  /* 0x000000011e047890 */ /* 0x000fc8000fffe0ff */
[----:B------:R-:W-:-:S04]  /*4260*/  UISETP.NE.AND UP0, UPT, UR4, 0x4, UPT ;  /* 0x000000040400788c */ /* 0x000fc8000bf05270 */
[----:B------:R-:W-:Y:S02]  /*4270*/  USEL UR6, URZ, 0x1, UP0 ;  /* 0x00000001ff067887 */ /* 0x000fe40008000000 */
[----:B------:R-:W-:-:S04]  /*4280*/  USEL UR4, UR4, URZ, UP0 ;  /* 0x000000ff04047287 */ /* 0x000fc80008000000 */
[----:B-1----:R-:W-:Y:S01]  /*4290*/  ULEA UR5, UR4, UR26, 0x3 ;  /* 0x0000001a04057291 */ /* 0x002fe2000f8e18ff */
[----:B--2---:R-:W-:-:S04]  /*42a0*/  LOP3.LUT R2, R11, UR6, RZ, 0x3c, !PT ;  /* 0x000000060b027c12 */ /* 0x004fc8000f8e3cff */
[----:B------:R-:W-:-:S04]  /*42b0*/  SHF.L.U32 R3, R2, 0x1f, RZ ;  /* 0x0000001f02037819 */ /* 0x000fc800000006ff */
[----:B------:R-:W1:Y:S02]  /*42c0*/  SYNCS.PHASECHK.TRANS64.TRYWAIT P0, [UR5], R3 ;  /* 0x00000003ff0075a7 */ /* 0x000e640008001105 */
[----:B-1----:R-:W-:Y:S05]  /*42d0*/  @!P0 BRA `(.L_x_77) ;  /* 0x00000040004c8947 */ /* 0x002fea0003800000 */
.L_x_169:
        /* <DEDUP_REMOVED lines=9> */
.L_x_171:
[----:B------:R-:W-:-:S04]  /*4370*/  UIADD3 UR4, UPT, UPT, UR4, 0x1, URZ ;  /* 0x0000000104047890 */ /* 0x000fc8000fffe0ff */
[----:B------:R-:W-:-:S04]  /*4380*/  UISETP.NE.AND UP0, UPT, UR4, 0x4, UPT ;  /* 0x000000040400788c */ /* 0x000fc8000bf05270 */
[----:B------:R-:W-:Y:S02]  /*4390*/  USEL UR5, URZ, 0x1, UP0 ;  /* 0x00000001ff057887 */ /* 0x000fe40008000000 */
[----:B------:R-:W-:-:S04]  /*43a0*/  USEL UR4, UR4, URZ, UP0 ;  /* 0x000000ff04047287 */ /* 0x000fc80008000000 */
[----:B------:R-:W-:Y:S01]  /*43b0*/  ULEA UR4, UR4, UR26, 0x3 ;  /* 0x0000001a04047291 */ /* 0x000fe2000f8e18ff */
[----:B------:R-:W-:-:S04]  /*43c0*/  LOP3.LUT R2, R2, UR5, RZ, 0x3c, !PT ;  /* 0x0000000502027c12 */ /* 0x000fc8000f8e3cff */
[----:B------:R-:W-:-:S04]  /*43d0*/  SHF.L.U32 R2, R2, 0x1f, RZ ;  /* 0x0000001f02027819 */ /* 0x000fc800000006ff */
[----:B------:R-:W2:Y:S02]  /*43e0*/  SYNCS.PHASECHK.TRANS64.TRYWAIT P0, [UR4], R2 ;  /* 0x00000002ff0075a7 */ /* 0x000ea40008001104 */
[----:B--2---:R-:W-:Y:S05]  /*43f0*/  @!P0 BRA `(.L_x_79) ;  /* 0x0000004000348947 */ /* 0x004fea0003800000 */
.L_x_173:
[----:B------:R-:W-:Y:S01]  /*4400*/  NOP ;  /* 0x0000000000007918 */ /* 0x000fe20000000000 */
[----:B-1----:R-:W1:Y:S01]  /*4410*/  LDS R0, [UR8+0x14] ;  /* 0x00001408ff007984 */ /* 0x002e620008000800 */
[----:B------:R-:W-:Y:S01]  /*4420*/  ULOP3.LUT UR4, UR42, 0xffff, URZ, 0xc0, !UPT ;  /* 0x0000ffff2a047892 */ /* 0x000fe2000f8ec0ff */
[----:B------:R-:W-:Y:S01]  /*4430*/  UMOV UR5, 0xffff ;  /* 0x0000ffff00057882 */ /* 0x000fe20000000000 */
[----:B------:R-:W-:Y:S02]  /*4440*/  UMOV UR6, 0x1 ;  /* 0x0000000100067882 */ /* 0x000fe40000000000 */
[----:B------:R-:W-:-:S04]  /*4450*/  USHF.R.U32.HI UR4, URZ, 0x5, UR4 ;  /* 0x00000005ff047899 */ /* 0x000fc80008011604 */
[----:B------:R-:W-:Y:S02]  /*4460*/  USHF.L.U32 UR5, UR5, UR4, URZ ;  /* 0x0000000405057299 */ /* 0x000fe400080006ff */
[----:B------:R-:W-:-:S04]  /*4470*/  USHF.L.U32 UR4, UR6, UR4, URZ ;  /* 0x0000000406047299 */ /* 0x000fc800080006ff */
[----:B-1----:R-:W-:-:S04]  /*4480*/  LOP3.LUT R0, R0, UR5, RZ, 0xc0, !PT ;  /* 0x0000000500007c12 */ /* 0x002fc8000f8ec0ff */
[----:B------:R-:W-:-:S13]  /*4490*/  ISETP.NE.AND P0, PT, R0, UR5, PT ;  /* 0x0000000500007c0c */ /* 0x000fda000bf05270 */
[----:B------:R-:W-:Y:S05]  /*44a0*/  @P0 BRA `(.L_x_80) ;  /* 0x0000000000580947 */ /* 0x000fea0003800000 */
[----:B------:R-:W1:Y:S02]  /*44b0*/  LDS R0, [UR8+0x18] ;  /* 0x00001808ff007984 */ /* 0x000e640008000800 */
[----:B-1----:R-:W-:-:S04]  /*44c0*/  LOP3.LUT R0, R0, UR4, RZ, 0xc0, !PT ;  /* 0x0000000400007c12 */ /* 0x002fc8000f8ec0ff */
[----:B------:R-:W-:-:S13]  /*44d0*/  ISETP.NE.AND P0, PT, R0, UR4, PT ;  /* 0x0000000400007c0c */ /* 0x000fda000bf05270 */
[----:B------:R-:W-:Y:S05]  /*44e0*/  @P0 BRA `(.L_x_81) ;  /* 0x00000000003c0947 */ /* 0x000fea0003800000 */
[----:B------:R-:W1:Y:S01]  /*44f0*/  S2R R2, SR_LANEID ;  /* 0x0000000000027919 */ /* 0x000e620000000000 */
[----:B------:R-:W-:-:S06]  /*4500*/  ULOP3.LUT UR5, URZ, UR5, URZ, 0x33, !UPT ;  /* 0x00000005ff057292 */ /* 0x000fcc000f8e33ff */
[----:B------:R-:W-:-:S04]  /*4510*/  IMAD.U32 R0, RZ, RZ, UR5 ;  /* 0x00000005ff007e24 */ /* 0x000fc8000f8e00ff */
[----:B------:R2:W4:Y:S02]  /*4520*/  REDUX UR7, R0 ;  /* 0x00000000000773c4 */ /* 0x0005240000000000 */
[----:B------:R1:W-:Y:S01]  /*4530*/  UTCATOMSWS.AND URZ, UR5 ;  /* 0x0000000500ff79e3 */ /* 0x0003e20008000000 */
[----:B--2---:R-:W-:Y:S01]  /*4540*/  LOP3.LUT R0, RZ, UR4, RZ, 0x33, !PT ;  /* 0x00000004ff007c12 */ /* 0x004fe2000f8e33ff */
[----:B------:R-:W-:Y:S02]  /*4550*/  VOTEU.ANY UR4, UPT, PT ;  /* 0x0000000000047886 */ /* 0x000fe400038e0100 */
[----:B------:R-:W-:Y:S02]  /*4560*/  UFLO.U32 UR4, UR4 ;  /* 0x00000004000472bd */ /* 0x000fe400080e0000 */
[----:B------:R-:W2:Y:S04]  /*4570*/  REDUX UR6, R0 ;  /* 0x00000000000673c4 */ /* 0x000ea80000000000 */
[----:B-1----:R-:W-:-:S02]  /*4580*/  ISETP.EQ.U32.AND P0, PT, R2, UR4, PT ;  /* 0x0000000402007c0c */ /* 0x002fc4000bf02070 */
[----:B----4-:R-:W-:-:S11]  /*4590*/  MOV R2, UR7 ;  /* 0x0000000700027c02 */ /* 0x010fd60008000f00 */
[----:B------:R1:W-:Y:S01]  /*45a0*/  @P0 ATOMS.AND RZ, [UR8+0x14], R2 ;  /* 0x00001402ffff098c */ /* 0x0003e2000a800008 */
[----:B--2---:R-:W-:-:S05]  /*45b0*/  IMAD.U32 R0, RZ, RZ, UR6 ;  /* 0x00000006ff007e24 */ /* 0x004fca000f8e00ff */
[----:B------:R1:W-:Y:S01]  /*45c0*/  @P0 ATOMS.AND RZ, [UR8+0x18], R0 ;  /* 0x00001800ffff098c */ /* 0x0003e2000a800008 */
[----:B------:R-:W-:Y:S05]  /*45d0*/  BRA `(.L_x_82) ;  /* 0x0000000000147947 */ /* 0x000fea0003800000 */
.L_x_81:
[----:B------:R-:W-:Y:S02]  /*45e0*/  MOV R2, 0x4600 ;  /* 0x0000460000027802 */ /* 0x000fe40000000f00 */
[----:B---3-5:R-:W-:Y:S05]  /*45f0*/  CALL.REL.NOINC `($__internal_0_$__cuda_sm10x_tcgen05_guardrail_trap_col_being_dealloced_not_returned_by_alloc) ;  /* 0x0000004000a87944 */ /* 0x028fea0003c00000 */
[----:B------:R-:W-:Y:S05]  /*4600*/  BRA `(.L_x_82) ;  /* 0x0000000000087947 */ /* 0x000fea0003800000 */
.L_x_80:
[----:B------:R-:W-:Y:S02]  /*4610*/  MOV R2, 0x4630 ;  /* 0x0000463000027802 */ /* 0x000fe40000000f00 */
[----:B---3-5:R-:W-:Y:S05]  /*4620*/  CALL.REL.NOINC `($__internal_2_$__cuda_sm10x_tcgen05_guardrail_trap_unallocated_columns_being_dealloced) ;  /* 0x0000004000b47944 */ /* 0x028fea0003c00000 */
.L_x_82:
[----:B------:R-:W-:Y:S01]  /*4630*/  NOP ;  /* 0x0000000000007918 */ /* 0x000fe20000000000 */
[----:B------:R-:W-:Y:S05]  /*4640*/  EXIT ;  /* 0x000000000000794d */ /* 0x000fea0003800000 */
.L_x_64:
[----:B------:R-:W-:-:S09]  /*4650*/  UISETP.NE.OR UP0, UPT, UR20, 0x3, !UP5 ;  /* 0x000000031400788c */ /* 0x000fd2000ef05670 */
[----:B------:R-:W-:Y:S05]  /*4660*/  BRA.U UP0, `(.L_x_83) ;  /* 0x0000000d00f07547 */ /* 0x000fea000b800000 */
[----:B------:R-:W2:Y:S01]  /*4670*/  LDCU UR27, c[0x0][0x370] ;  /* 0x00006e00ff1b77ac */ /* 0x000ea20008000800 */
[----:B------:R-:W3:Y:S01]  /*4680*/  LDC.64 R16, c[0x0][0x348] ;  /* 0x0000d200ff107b82 */ /* 0x000ee20000000a00 */
[----:B------:R-:W-:Y:S02]  /*4690*/  HFMA2 R13, -RZ, RZ, 0, 0 ;  /* 0x00000000ff0d7431 */ /* 0x000fe400000001ff */
[----:B------:R-:W-:Y:S01]  /*46a0*/  IMAD.MOV.U32 R15, RZ, RZ, 0x1 ;  /* 0x00000001ff0f7424 */ /* 0x000fe200078e00ff */
[----:B------:R-:W2:Y:S01]  /*46b0*/  LDCU.128 UR44, c[0x0][0xb10] ;  /* 0x00016200ff2c77ac */ /* 0x000ea20008000c00 */
[----:B------:R-:W-:Y:S01]  /*46c0*/  IMAD.MOV.U32 R14, RZ, RZ, RZ ;  /* 0x000000ffff0e7224 */ /* 0x000fe200078e00ff */
[----:B------:R-:W-:Y:S01]  /*46d0*/  MOV R7, 0x2000 ;  /* 0x0000200000077802 */ /* 0x000fe20000000f00 */
[----:B------:R-:W4:Y:S01]  /*46e0*/  LDCU UR26, c[0x0][0x374] ;  /* 0x00006e80ff1a77ac */ /* 0x000f220008000800 */
[----:B------:R-:W1:Y:S01]  /*46f0*/  LDC.64 R2, c[0x0][0x888] ;  /* 0x00022200ff027b82 */ /* 0x000e620000000a00 */
[----:B------:R-:W4:Y:S01]  /*4700*/  LDCU UR15, c[0x0][0xb0c] ;  /* 0x00016180ff0f77ac */ /* 0x000f220008000800 */
[----:B------:R-:W4:Y:S06]  /*4710*/  LDCU UR31, c[0x0][0xb20] ;  /* 0x00016400ff1f77ac */ /* 0x000f2c0008000800 */
[----:B------:R-:W1:Y:S01]  /*4720*/  LDC.64 R4, c[0x0][0x890] ;  /* 0x00022400ff047b82 */ /* 0x000e620000000a00 */
[----:B------:R-:W3:Y:S01]  /*4730*/  LDCU UR4, c[0x0][0xb30] ;  /* 0x00016600ff0477ac */ /* 0x000ee20008000800 */
[----:B--2---:R-:W-:-:S02]  /*4740*/  UIMAD.WIDE.U32 UR6, UR27, UR44, URZ ;  /* 0x0000002c1b0672a5 */ /* 0x004fc4000f8e00ff */
[----:B----4-:R-:W-:Y:S01]  /*4750*/  UIMAD.WIDE.U32 UR8, UR26, UR47, URZ ;  /* 0x0000002f1a0872a5 */ /* 0x010fe2000f8e00ff */
[----:B------:R-:W-:Y:S01]  /*4760*/  UMOV UR24, 0x400 ;  /* 0x0000040000187882 */ /* 0x000fe20000000000 */
[----:B------:R-:W-:-:S03]  /*4770*/  UPLOP3.LUT UP3, UPT, UPT, UPT, UPT, 0x40, 0x4 ;  /* 0x000000000004789c */ /* 0x000fc60003f6e870 */
[----:B------:R-:W-:Y:S01]  /*4780*/  UMOV UR6, UR7 ;  /* 0x0000000700067c82 */ /* 0x000fe20008000000 */
[----:B------:R-:W-:Y:S01]  /*4790*/  UISETP.GE.AND UP0, UPT, UR40, 0x1, UPT ;  /* 0x000000012800788c */ /* 0x000fe2000bf06270 */
[----:B------:R-:W-:Y:S01]  /*47a0*/  UMOV UR28, UR9 ;  /* 0x00000009001c7c82 */ /* 0x000fe20008000000 */
[----:B------:R-:W-:Y:S01]  /*47b0*/  UISETP.NE.AND UP4, UPT, UR40, 0x1, UPT ;  /* 0x000000012800788c */ /* 0x000fe2000bf85270 */
[----:B------:R-:W2:Y:S01]  /*47c0*/  LDCU.64 UR16, c[0x0][0xb28] ;  /* 0x00016500ff1077ac */ /* 0x000ea20008000a00 */
[----:B------:R-:W-:Y:S02]  /*47d0*/  ULEA UR24, UR54, UR24, 0x18 ;  /* 0x0000001836187291 */ /* 0x000fe4000f8ec0ff */
[----:B------:R-:W-:Y:S02]  /*47e0*/  UISETP.NE.AND UP6, UPT, UR15, 0x1, UPT ;  /* 0x000000010f00788c */ /* 0x000fe4000bfc5270 */
[----:B------:R-:W-:Y:S02]  /*47f0*/  UISETP.NE.AND UP5, UPT, UR46, 0x1, UPT ;  /* 0x000000012e00788c */ /* 0x000fe4000bfa5270 */
[----:B------:R-:W-:-:S02]  /*4800*/  USHF.R.U32.HI UR30, URZ, UR45, UR6 ;  /* 0x0000002dff1e7299 */ /* 0x000fc40008011606 */
[----:B------:R-:W-:Y:S02]  /*4810*/  USHF.R.U32.HI UR28, URZ, UR31, UR28 ;  /* 0x0000001fff1c7299 */ /* 0x000fe4000801161c */
[----:B---3--:R-:W-:Y:S01]  /*4820*/  UISETP.NE.AND UP2, UPT, UR4, 0x1, UPT ;  /* 0x000000010400788c */ /* 0x008fe2000bf45270 */
[----:B------:R-:W-:-:S10]  /*4830*/  UMOV UR12, URZ ;  /* 0x000000ff000c7c82 */ /* 0x000fd40008000000 */
.L_x_92:
[C---:B------:R-:W-:Y:S02]  /*4840*/  LEA R12, R14.reuse, UR24, 0x3 ;  /* 0x000000180e0c7c11 */ /* 0x040fe4000f8e18ff */
[----:B------:R-:W-:Y:S02]  /*4850*/  SHF.L.U32 R0, R13, 0x1f, RZ ;  /* 0x0000001f0d007819 */ /* 0x000fe400000006ff */
[----:B------:R-:W-:Y:S02]  /*4860*/  LEA R8, R14, UR24, 0x4 ;  /* 0x000000180e087c11 */ /* 0x000fe4000f8e20ff */
[----:B---3--:R-:W3:Y:S02]  /*4870*/  SYNCS.PHASECHK.TRANS64.TRYWAIT P0, [R12+URZ+0x100], R0 ;  /* 0x000100000c0075a7 */ /* 0x008ee400080011ff */
[----:B---3--:R-:W-:Y:S05]  /*4880*/  @!P0 BRA `(.L_x_84) ;  /* 0x0000003c00288947 */ /* 0x008fea0003800000 */
.L_x_174:
[----:B------:R-:W4:Y:S01]  /*4890*/  LDS.128 R8, [R8+0x190] ;  /* 0x0001900008087984 */ /* 0x000f220000000c00 */
[----:B------:R-:W-:Y:S01]  /*48a0*/  UISETP.GE.AND UP0, UPT, UR40, 0x1, UPT ;  /* 0x000000012800788c */ /* 0x000fe2000bf06270 */
[----:B------:R-:W-:Y:S01]  /*48b0*/  @!PT LDS RZ, [RZ] ;  /* 0x00000000fffff984 */ /* 0x000fe20000000800 */
[----:B------:R-:W-:Y:S01]  /*48c0*/  @!PT LDS RZ, [RZ] ;  /* 0x00000000fffff984 */ /* 0x000fe20000000800 */
[----:B------:R-:W-:Y:S01]  /*48d0*/  @!PT LDS RZ, [RZ] ;  /* 0x00000000fffff984 */ /* 0x000fe20000000800 */
[----:B------:R-:W-:Y:S01]  /*48e0*/  @!PT LDS RZ, [RZ] ;  /* 0x00000000fffff984 */ /* 0x000fe20000000800 */
[----:B------:R1:W-:Y:S06]  /*48f0*/  MEMBAR.ALL.CTA ;  /* 0x0000000000007992 */ /* 0x0003ec0000008000 */
[----:B-1----:R-:W1:Y:S01]  /*4900*/  FENCE.VIEW.ASYNC.S ;  /* 0x00000000000073c6 */ /* 0x002e620000000000 */
[----:B----4-:R-:W-:Y:S11]  /*4910*/  LOP3.LUT P0, RZ, R10, 0x1, RZ, 0xc0, !PT ;  /* 0x000000010aff7812 */ /* 0x010ff6000780c0ff */
[----:B------:R-:W-:Y:S02]  /*4920*/  @!UPT UIADD3 URZ, UPT, UPT, URZ, URZ, URZ ;  /* 0x000000fffffff290 */ /* 0x000fe4000fffe0ff */
[----:B-1----:R-:W-:Y:S01]  /*4930*/  VOTEU.ANY UP1, P0 ;  /* 0x0000000000ff7886 */ /* 0x002fe20000020100 */
[----:B------:R-:W-:Y:S11]  /*4940*/  PLOP3.LUT P0, PT, PT, PT, UP1, 0x80, 0x8 ;  /* 0x000000000008781c */ /* 0x000ff60003f0f018 */
[----:B------:R-:W-:Y:S02]  /*4950*/  @!UPT UIADD3 URZ, UPT, UPT, URZ, URZ, URZ ;  /* 0x000000fffffff290 */ /* 0x000fe4000fffe0ff */
[----:B---3--:R-:W-:Y:S02]  /*4960*/  @P0 SHF.R.U32.HI R0, RZ, 0x10, R9 ;  /* 0x00000010ff000819 */ /* 0x008fe40000011609 */
[----:B------:R-:W-:Y:S02]  /*4970*/  @P0 MOV R6, R8 ;  /* 0x0000000800060202 */ /* 0x000fe40000000f00 */
[----:B------:R-:W-:Y:S01]  /*4980*/  @P0 R2UR UR4, R0 ;  /* 0x00000000000402ca */ /* 0x000fe200000e0000 */
[----:B------:R-:W-:Y:S01]  /*4990*/  VIADD R0, R12, 0x110 ;  /* 0x000001100c007836 */ /* 0x000fe20000000000 */
[----:B------:R-:W-:Y:S02]  /*49a0*/  @P0 LOP3.LUT R8, R9, 0xffff, RZ, 0xc0, !PT ;  /* 0x0000ffff09080812 */ /* 0x000fe400078ec0ff */
[----:B------:R-:W-:Y:S02]  /*49b0*/  @P0 R2UR UR6, R6 ;  /* 0x00000000060602ca */ /* 0x000fe400000e0000 */
[----:B------:R-:W-:Y:S02]  /*49c0*/  PRMT R0, RZ, 0x654, R0 ;  /* 0x00000654ff007816 */ /* 0x000fe40000000000 */
[----:B------:R-:W-:Y:S02]  /*49d0*/  @P0 R2UR UR5, R8 ;  /* 0x00000000080502ca */ /* 0x000fe400000e0000 */
[----:B------:R1:W-:Y:S03]  /*49e0*/  SYNCS.ARRIVE.TRANS64.RED.A1T0 RZ, [R0+URZ], RZ ;  /* 0x000000ff00ff79a7 */ /* 0x0003e600081004ff */
[----:B------:R-:W-:Y:S04]  /*49f0*/  @UP1 UMOV UR25, UR4 ;  /* 0x0000000400191c82 */ /* 0x000fe80008000000 */
[----:B------:R-:W-:Y:S04]  /*4a00*/  @UP1 UMOV UR14, UR6 ;  /* 0x00000006000e1c82 */ /* 0x000fe80008000000 */
[----:B------:R-:W-:Y:S01]  /*4a10*/  @UP1 UMOV UR13, UR5 ;  /* 0x00000005000d1c82 */ /* 0x000fe20008000000 */
[----:B------:R-:W-:Y:S05]  /*4a20*/  BRA.U !UP0, `(.L_x_85) ;  /* 0x0000000108a47547 */ /* 0x000fea000b800000 */
[----:B------:R-:W-:Y:S02]  /*4a30*/  UIMAD.WIDE.U32 UR8, UR13, UR47, URZ ;  /* 0x0000002f0d0872a5 */ /* 0x000fe4000f8e00ff */
[----:B------:R-:W-:Y:S02]  /*4a40*/  UIMAD.WIDE.U32 UR10, UR14, UR44, URZ ;  /* 0x0000002c0e0a72a5 */ /* 0x000fe4000f8e00ff */
[----:B------:R-:W-:Y:S02]  /*4a50*/  USEL UR4, UR26, UR28, !UP5 ;  /* 0x0000001c1a047287 */ /* 0x000fe4000e800000 */
[----:B------:R-:W-:Y:S02]  /*4a60*/  USEL UR7, UR27, UR30, !UP6 ;  /* 0x0000001e1b077287 */ /* 0x000fe4000f000000 */
[----:B--2---:R-:W-:Y:S02]  /*4a70*/  UIMAD.WIDE.U32 UR18, UR4, UR16, URZ ;  /* 0x00000010041272a5 */ /* 0x004fe4000f8e00ff */
[----:B------:R-:W-:Y:S01]  /*4a80*/  UIMAD.WIDE.U32 UR20, UR7, UR16, URZ ;  /* 0x00000010071472a5 */ /* 0x000fe2000f8e00ff */
[----:B------:R-:W-:Y:S02]  /*4a90*/  UMOV UR5, UR9 ;  /* 0x0000000900057c82 */ /* 0x000fe40008000000 */
[----:B------:R-:W-:Y:S03]  /*4aa0*/  USHF.R.U32.HI UR6, URZ, UR31, UR5 ;  /* 0x0000001fff067299 */ /* 0x000fe60008011605 */
[----:B------:R-:W-:Y:S01]  /*4ab0*/  UMOV UR5, UR11 ;  /* 0x0000000b00057c82 */ /* 0x000fe20008000000 */
[----:B------:R-:W-:Y:S02]  /*4ac0*/  USEL UR6, UR13, UR6, !UP5 ;  /* 0x000000060d067287 */ /* 0x000fe4000e800000 */
[----:B------:R-:W-:Y:S02]  /*4ad0*/  USHF.R.U32.HI UR8, URZ, UR45, UR5 ;  /* 0x0000002dff087299 */ /* 0x000fe40008011605 */
[----:B------:R-:W-:Y:S01]  /*4ae0*/  UIMAD.WIDE.U32 UR10, UR6, UR16, URZ ;  /* 0x00000010060a72a5 */ /* 0x000fe2000f8e00ff */
[----:B------:R-:W-:Y:S02]  /*4af0*/  UMOV UR5, UR19 ;  /* 0x0000001300057c82 */ /* 0x000fe40008000000 */
[----:B------:R-:W-:Y:S03]  /*4b00*/  @UP4 USHF.R.U32.HI UR4, URZ, UR17, UR5 ;  /* 0x00000011ff044299 */ /* 0x000fe60008011605 */
[----:B------:R-:W-:Y:S01]  /*4b10*/  UMOV UR5, UR21 ;  /* 0x0000001500057c82 */ /* 0x000fe20008000000 */
[----:B------:R-:W-:Y:S02]  /*4b20*/  UIMAD UR4, UR40, UR4, URZ ;  /* 0x00000004280472a4 */ /* 0x000fe4000f8e02ff */
[----:B------:R-:W-:Y:S02]  /*4b30*/  @UP4 USHF.R.U32.HI UR7, URZ, UR17, UR5 ;  /* 0x00000011ff074299 */ /* 0x000fe40008011605 */
[----:B------:R-:W-:Y:S02]  /*4b40*/  USEL UR5, UR14, UR8, !UP6 ;  /* 0x000000080e057287 */ /* 0x000fe4000f000000 */
[----:B------:R-:W-:Y:S02]  /*4b50*/  UIMAD UR8, UR40, UR7, URZ ;  /* 0x00000007280872a4 */ /* 0x000fe4000f8e02ff */
[----:B------:R-:W-:Y:S03]  /*4b60*/  UISETP.GE.AND UP0, UPT, UR6, UR4, UPT ;  /* 0x000000040600728c */ /* 0x000fe6000bf06270 */
[----:B------:R-:W-:Y:S01]  /*4b70*/  UMOV UR4, UR11 ;  /* 0x0000000b00047c82 */ /* 0x000fe20008000000 */
[----:B------:R-:W-:Y:S02]  /*4b80*/  UISETP.GE.OR UP0, UPT, UR5, UR8, UP0 ;  /* 0x000000080500728c */ /* 0x000fe40008706670 */
[----:B------:R-:W-:Y:S02]  /*4b90*/  USHF.R.U32.HI UR4, URZ, UR17, UR4 ;  /* 0x00000011ff047299 */ /* 0x000fe40008011604 */
[----:B------:R-:W-:Y:S02]  /*4ba0*/  UIMAD.WIDE.U32 UR8, UR5, UR16, URZ ;  /* 0x00000010050872a5 */ /* 0x000fe4000f8e00ff */
[----:B------:R-:W-:Y:S04]  /*4bb0*/  USEL UR10, UR6, UR4, !UP4 ;  /* 0x00000004060a7287 */ /* 0x000fe8000e000000 */
[----:B------:R-:W-:Y:S01]  /*4bc0*/  UIADD3 UR11, UPT, UPT, -UR10, URZ, URZ ;  /* 0x000000ff0a0b7290 */ /* 0x000fe2000fffe1ff */
[----:B------:R-:W-:Y:S02]  /*4bd0*/  @!UP0 UMOV UR4, UR9 ;  /* 0x0000000900048c82 */ /* 0x000fe40008000000 */
[----:B------:R-:W-:Y:S02]  /*4be0*/  @!UP0 USHF.R.U32.HI UR4, URZ, UR17, UR4 ;  /* 0x00000011ff048299 */ /* 0x000fe40008011604 */
[----:B------:R-:W-:Y:S02]  /*4bf0*/  UIMAD UR8, UR40, UR11, UR6 ;  /* 0x0000000b280872a4 */ /* 0x000fe4000f8e0206 */
[----:B------:R-:W-:Y:S04]  /*4c00*/  @!UP0 USEL UR4, UR5, UR4, !UP4 ;  /* 0x0000000405048287 */ /* 0x000fe8000e000000 */
[----:B------:R-:W-:Y:S02]  /*4c10*/  @!UP0 UIMAD UR8, UR7, UR8, UR4 ;  /* 0x00000008070882a4 */ /* 0x000fe4000f8e0204 */
[----:B------:R-:W-:Y:S02]  /*4c20*/  @!UP0 UIADD3 UR9, UPT, UPT, UR10, -UR4, URZ ;  /* 0x800000040a098290 */ /* 0x000fe4000fffe0ff */
[----:B------:R-:W-:Y:S02]  /*4c30*/  UIADD3 UR4, UPT, UPT, -UR5, URZ, URZ ;  /* 0x000000ff05047290 */ /* 0x000fe4000fffe1ff */
[----:B------:R-:W-:Y:S02]  /*4c40*/  UIADD3 UR7, UPT, UPT, -UR6, URZ, URZ ;  /* 0x000000ff06077290 */ /* 0x000fe4000fffe1ff */
[----:B------:R-:W-:Y:S02]  /*4c50*/  @!UP0 UIMAD UR6, UR9, UR40, UR5 ;  /* 0x00000028090682a4 */ /* 0x000fe4000f8e0205 */
[----:B------:R-:W-:Y:S02]  /*4c60*/  UIMAD UR14, UR15, UR4, UR14 ;  /* 0x000000040f0e72a4 */ /* 0x000fe4000f8e020e */
[----:B------:R-:W-:Y:S01]  /*4c70*/  UIMAD UR13, UR46, UR7, UR13 ;  /* 0x000000072e0d72a4 */ /* 0x000fe2000f8e020d */
[----:B------:R-:W-:Y:S02]  /*4c80*/  @!UP0 UMOV UR5, UR8 ;  /* 0x0000000800058c82 */ /* 0x000fe40008000000 */
[----:B------:R-:W-:Y:S02]  /*4c90*/  UIMAD UR14, UR5, UR15, UR14 ;  /* 0x0000000f050e72a4 */ /* 0x000fe4000f8e020e */
[----:B------:R-:W-:Y:S11]  /*4ca0*/  UIMAD UR13, UR6, UR46, UR13 ;  /* 0x0000002e060d72a4 */ /* 0x000ff6000f8e020d */
[----:B------:R-:W-:Y:S01]  /*4cb0*/  @!UPT UIADD3 URZ, UPT, UPT, URZ, URZ, URZ ;  /* 0x000000fffffff290 */ /* 0x000fe2000fffe0ff */
.L_x_85:
[----:B------:R-:W3:Y:S01]  /*4cc0*/  @!UP2 LDCU.128 UR20, c[0x0][0xb10] ;  /* 0x00016200ff14a7ac */ /* 0x000ee20008000c00 */
[C---:B------:R-:W-:Y:S02]  /*4cd0*/  ISETP.NE.U32.AND P1, PT, R4.reuse, RZ, PT ;  /* 0x000000ff0400720c */ /* 0x040fe40003f25070 */
[----:B------:R-:W-:Y:S02]  /*4ce0*/  ISETP.NE.U32.AND P0, PT, R4, RZ, PT ;  /* 0x000000ff0400720c */ /* 0x000fe40003f05070 */
[C---:B------:R-:W-:Y:S02]  /*4cf0*/  ISETP.NE.AND.EX P1, PT, R5.reuse, RZ, PT, P1 ;  /* 0x000000ff0500720c */ /* 0x040fe40003f25310 */
[----:B------:R-:W-:Y:S01]  /*4d00*/  ISETP.NE.AND.EX P0, PT, R5, RZ, PT, P0 ;  /* 0x000000ff0500720c */ /* 0x000fe20003f05300 */
[----:B------:R-:W4:Y:S01]  /*4d10*/  @!UP2 LDCU UR5, c[0x0][0xb0c] ;  /* 0x00016180ff05a7ac */ /* 0x000f220008000800 */
[----:B------:R-:W-:Y:S02]  /*4d20*/  USHF.L.U32 UR11, UR29, 0x6, URZ ;  /* 0x000000061d0b7899 */ /* 0x000fe400080006ff */
[----:B------:R-:W-:Y:S02]  /*4d30*/  USHF.L.U32 UR10, UR32, 0x6, URZ ;  /* 0x00000006200a7899 */ /* 0x000fe400080006ff */
[----:B---3--:R-:W-:Y:S07]  /*4d40*/  UIMAD.WIDE.U32 UR6, UR14, UR20, URZ ;  /* 0x000000140e0672a5 */ /* 0x008fee000f8e00ff */
[----:B------:R-:W-:Y:S01]  /*4d50*/  @!UP2 UMOV UR4, UR7 ;  /* 0x000000070004ac82 */ /* 0x000fe20008000000 */
[----:B----4-:R-:W-:Y:S02]  /*4d60*/  @!UP2 UISETP.NE.AND UP0, UPT, UR5, 0x1, UPT ;  /* 0x000000010500a88c */ /* 0x010fe4000bf05270 */
[----:B------:R-:W-:Y:S02]  /*4d70*/  @!UP2 USHF.R.U32.HI UR4, URZ, UR21, UR4 ;  /* 0x00000015ff04a299 */ /* 0x000fe40008011604 */
[----:B------:R-:W-:Y:S02]  /*4d80*/  UIMAD.WIDE.U32 UR6, UR13, UR23, URZ ;  /* 0x000000170d0672a5 */ /* 0x000fe4000f8e00ff */
[----:B------:R-:W-:Y:S02]  /*4d90*/  @!UP2 USEL UR8, UR14, UR4, !UP0 ;  /* 0x000000040e08a287 */ /* 0x000fe4000c000000 */
[----:B------:R-:W-:Y:S03]  /*4da0*/  @!UP2 UISETP.NE.AND UP0, UPT, UR22, 0x1, UPT ;  /* 0x000000011600a88c */ /* 0x000fe6000bf05270 */
[----:B------:R-:W-:Y:S02]  /*4db0*/  @!UP2 UMOV UR6, UR7 ;  /* 0x000000070006ac82 */ /* 0x000fe40008000000 */
[----:B------:R-:W3:Y:S02]  /*4dc0*/  @!UP2 LDCU UR4, c[0x0][0xb20] ;  /* 0x00016400ff04a7ac */ /* 0x000ee40008000800 */
[----:B---3--:R-:W-:Y:S04]  /*4dd0*/  @!UP2 USHF.R.U32.HI UR6, URZ, UR4, UR6 ;  /* 0x00000004ff06a299 */ /* 0x008fe80008011606 */
[----:B------:R-:W-:Y:S04]  /*4de0*/  @!UP2 USEL UR6, UR13, UR6, !UP0 ;  /* 0x000000060d06a287 */ /* 0x000fe8000c000000 */
[----:B------:R-:W-:Y:S02]  /*4df0*/  @!UP2 UIADD3 UR4, UPT, UPT, -UR8, UR6, URZ ;  /* 0x000000060804a290 */ /* 0x000fe4000fffe1ff */
[----:B------:R-:W-:Y:S02]  /*4e00*/  @!UP2 UIADD3 UR6, UPT, UPT, UR8, -UR6, URZ ;  /* 0x800000060806a290 */ /* 0x000fe4000fffe0ff */
[----:B------:R-:W-:Y:S02]  /*4e10*/  @!UP2 UIMAD UR14, UR4, UR5, UR14 ;  /* 0x00000005040ea2a4 */ /* 0x000fe4000f8e020e */
[----:B------:R-:W-:Y:S01]  /*4e20*/  @!UP2 UIMAD UR13, UR6, UR22, UR13 ;  /* 0x00000016060da2a4 */ /* 0x000fe2000f8e020d */
[----:B------:R-:W-:Y:S11]  /*4e30*/  BRA.U UP3, `(.L_x_86) ;  /* 0x0000000103107547 */ /* 0x000ff6000b800000 */
[----:B------:R-:W-:Y:S04]  /*4e40*/  MOV R6, UR33 ;  /* 0x0000002100067c02 */ /* 0x000fe80008000f00 */
[----:B------:R-:W-:Y:S04]  /*4e50*/  SHF.L.U32 R6, R6, 0x1f, RZ ;  /* 0x0000001f06067819 */ /* 0x000fe800000006ff */
[----:B------:R-:W3:Y:S02]  /*4e60*/  SYNCS.PHASECHK.TRANS64.TRYWAIT P2, [UR24+0xf8], R6 ;  /* 0x0000f806ff0075a7 */ /* 0x000ee40008041118 */
[----:B---3--:R-:W-:Y:S05]  /*4e70*/  @!P2 BRA `(.L_x_87) ;  /* 0x0000003400c0a947 */ /* 0x008fea0003800000 */
.L_x_86:
[----:B------:R-:W-:Y:S05]  /*4e80*/  @!P1 BRA `(.L_x_88) ;  /* 0x0000000000309947 */ /* 0x000fea0003800000 */
[----:B------:R-:W-:Y:S01]  /*4e90*/  ISETP.NE.U32.AND P1, PT, R2, RZ, PT ;  /* 0x000000ff0200720c */ /* 0x000fe20003f25070 */
[----:B------:R-:W3:Y:S01]  /*4ea0*/  LDCU.64 UR4, c[0x0][0x358] ;  /* 0x00006b00ff0477ac */ /* 0x000ee20008000a00 */
[----:B------:R-:W-:Y:S02]  /*4eb0*/  IMAD.MOV.U32 R56, RZ, RZ, 0x1 ;  /* 0x00000001ff387424 */ /* 0x000fe400078e00ff */
[----:B------:R-:W-:Y:S11]  /*4ec0*/  ISETP.NE.AND.EX P1, PT, R3, RZ, PT, P1 ;  /* 0x000000ff0300720c */ /* 0x000ff60003f25310 */
[----:B------:R-:W-:Y:S02]  /*4ed0*/  @!UPT UIADD3 URZ, UPT, UPT, URZ, URZ, URZ ;  /* 0x000000fffffff290 */ /* 0x000fe4000fffe0ff */
[----:B------:R-:W4:Y:S01]  /*4ee0*/  @P1 LDC.64 R8, c[0x0][0x888] ;  /* 0x00022200ff081b82 */ /* 0x000f220000000a00 */
[----:B-1----:R-:W-:Y:S04]  /*4ef0*/  @P1 IMAD R0, R4, UR36, RZ ;  /* 0x0000002404001c24 */ /* 0x002fe8000f8e02ff */
[----:B----4-:R-:W-:Y:S04]  /*4f00*/  @P1 IMAD.WIDE R8, R0, 0x4, R8 ;  /* 0x0000000400081825 */ /* 0x010fe800078e0208 */
[----:B------:R-:W-:Y:S01]  /*4f10*/  HFMA2 R0, -RZ, RZ, 0, 5.9604644775390625e-08 ;  /* 0x00000001ff007431 */ /* 0x000fe200000001ff */
[----:B---3-5:R3:W5:Y:S04]  /*4f20*/  @P1 LDG.E R26, desc[UR4][R8.64] ;  /* 0x00000004081a1981 */ /* 0x028768000c1e1900 */
[----:B------:R-:W-:Y:S01]  /*4f30*/  @!P1 PRMT R56, R0, 0x7610, R56 ;  /* 0x0000761000389816 */ /* 0x000fe20000000038 */
[----:B---3--:R-:W4:Y:S06]  /*4f40*/  @!P1 LDC R26, c[0x0][0x880] ;  /* 0x00022000ff1a9b82 */ /* 0x008f2c0000000800 */
.L_x_88:
[----:B----45:R-:W-:Y:S01]  /*4f50*/  @!P0 FSETP.EQ.AND P1, PT, R26, RZ, PT ;  /* 0x000000ff1a00820b */ /* 0x030fe20003f22000 */
[----:B------:R-:W-:Y:S01]  /*4f60*/  @!UPT UIADD3 URZ, UPT, UPT, URZ, URZ, URZ ;  /* 0x000000fffffff290 */ /* 0x000fe2000fffe0ff */
[----:B------:R-:W-:Y:S11]  /*4f70*/  @!P0 BRA `(.L_x_89) ;  /* 0x0000000000188947 */ /* 0x000ff60003800000 */
[----:B------:R-:W-:Y:S02]  /*4f80*/  LOP3.LUT P0, RZ, R56, 0xff, RZ, 0xc0, !PT ;  /* 0x000000ff38ff7812 */ /* 0x000fe4000780c0ff */
[----:B------:R-:W-:Y:S04]  /*4f90*/  ISETP.NE.U32.AND P1, PT, R2, RZ, PT ;  /* 0x000000ff0200720c */ /* 0x000fe80003f25070 */
[----:B------:R-:W-:Y:S04]  /*4fa0*/  ISETP.NE.AND.EX P1, PT, R3, RZ, PT, P1 ;  /* 0x000000ff0300720c */ /* 0x000fe80003f25310 */
[----:B------:R-:W-:Y:S03]  /*4fb0*/  PLOP3.LUT P1, PT, P1, PT, PT, 0x8, 0x80 ;  /* 0x000000000080781c */ /* 0x000fe60000f2e170 */
[----:B------:R-:W-:Y:S11]  /*4fc0*/  @P0 FSETP.EQ.AND P1, PT, R26, RZ, PT ;  /* 0x000000ff1a00020b */ /* 0x000ff60003f22000 */
[----:B------:R-:W-:Y:S02]  /*4fd0*/  @!UPT UIADD3 URZ, UPT, UPT, URZ, URZ, URZ ;  /* 0x000000fffffff290 */ /* 0x000fe4000fffe0ff */
.L_x_89:
[----:B------:R-:W-:Y:S01]  /*4fe0*/  ULEA UR4, UR12, UR24, 0x3 ;  /* 0x000000180c047291 */ /* 0x000fe2000f8e18ff */
[----:B------:R-:W-:Y:S02]  /*4ff0*/  SHF.L.U32 R9, R15, 0x1f, RZ ;  /* 0x0000001f0f097819 */ /* 0x000fe400000006ff */
[----:B------:R-:W-:Y:S04]  /*5000*/  ELECT P0, URZ, PT ;  /* 0x0000000000ff782f */ /* 0x000fe80003800000 */
[----:B------:R-:W-:Y:S02]  /*5010*/  PLOP3.LUT P1, PT, P1, P0, PT, 0xf2, 0x2f ;  /* 0x00000000002f781c */ /* 0x000fe40000f21e72 */
[----:B------:R-:W3:Y:S11]  /*5020*/  SYNCS.PHASECHK.TRANS64.TRYWAIT P2, [UR4+0xd8], R9 ;  /* 0x0000d809ff0075a7 */ /* 0x000ef60008041104 */
[----:B------:R-:W-:Y:S05]  /*5030*/  @!P1 IADD3 R8, P0, PT, R16, 0x580, RZ ;  /* 0x0000058010089810 */ /* 0x000fea0007f1e0ff */
[----:B-1----:R-:W-:Y:S01]  /*5040*/  @!P1 IMAD.X R6, RZ, RZ, R17, P0 ;  /* 0x000000ffff069224 */ /* 0x002fe200000e0611 */
[----:B---3--:R-:W-:Y:S07]  /*5050*/  @!P2 BRA `(.L_x_90) ;  /* 0x000000340060a947 */ /* 0x008fee0003800000 */
.L_x_177:
[----:B------:R-:W-:Y:S01]  /*5060*/  @!P1 R2UR UR7, R6 ;  /* 0x00000000060792ca */ /* 0x000fe200000e0000 */
[----:B------:R-:W-:Y:S01]  /*5070*/  UIADD3 UR5, UPT, UPT, UR12, 0x1, URZ ;  /* 0x000000010c057890 */ /* 0x000fe2000fffe0ff */
[----:B------:R-:W-:Y:S01]  /*5080*/  @!P1 R2UR UR6, R8 ;  /* 0x00000000080692ca */ /* 0x000fe200000e0000 */
[----:B------:R-:W-:Y:S01]  /*5090*/  UIADD3 UR9, UPT, UPT, UR4, 0xc0, URZ ;  /* 0x000000c004097890 */ /* 0x000fe2000fffe0ff */
[----:B------:R-:W-:Y:S01]  /*50a0*/  @!P1 IMAD.MOV.U32 R6, RZ, RZ, 0x2000 ;  /* 0x00002000ff069424 */ /* 0x000fe200078e00ff */
[----:B------:R-:W-:Y:S01]  /*50b0*/  UISETP.NE.AND UP0, UPT, UR5, 0x3, UPT ;  /* 0x000000030500788c */ /* 0x000fe2000bf05270 */
[----:B------:R-:W-:Y:S01]  /*50c0*/  VIADD R14, R14, 0x1 ;  /* 0x000000010e0e7836 */ /* 0x000fe20000000000 */
[----:B------:R-:W-:Y:S01]  /*50d0*/  UMOV UR22, 0x0 ;  /* 0x0000000000167882 */ /* 0x000fe20000000000 */
[----:B------:R-:W-:Y:S01]  /*50e0*/  UMOV UR23, 0x10000000 ;  /* 0x1000000000177882 */ /* 0x000fe20000000000 */
[----:B------:R-:W-:Y:S04]  /*50f0*/  UPRMT UR20, UR54, 0x654, UR9 ;  /* 0x0000065436147896 */ /* 0x000fe80008000009 */
[----:B-1----:R-:W-:Y:S01]  /*5100*/  IMAD.U32 R9, RZ, RZ, UR7 ;  /* 0x00000007ff097e24 */ /* 0x002fe2000f8e00ff */
[----:B------:R-:W-:Y:S01]  /*5110*/  USEL UR7, URZ, 0x1, UP0 ;  /* 0x00000001ff077887 */ /* 0x000fe20008000000 */
[----:B------:R-:W-:Y:S01]  /*5120*/  IMAD.U32 R8, RZ, RZ, UR6 ;  /* 0x00000006ff087e24 */ /* 0x000fe2000f8e00ff */
[----:B------:R-:W-:Y:S02]  /*5130*/  USEL UR6, UR5, URZ, UP0 ;  /* 0x000000ff05067287 */ /* 0x000fe40008000000 */
[----:B------:R-:W-:Y:S01]  /*5140*/  VOTEU.ALL UP0, P1 ;  /* 0x0000000000ff7886 */ /* 0x000fe20000800000 */
[----:B------:R-:W-:Y:S02]  /*5150*/  @!P1 R2UR UR19, R9 ;  /* 0x00000000091392ca */ /* 0x000fe400000e0000 */
[----:B------:R-:W-:Y:S02]  /*5160*/  @!P1 R2UR UR18, R8 ;  /* 0x00000000081292ca */ /* 0x000fe400000e0000 */
[----:B------:R-:W-:Y:S01]  /*5170*/  @!UP0 ULEA UR5, UR12, UR24, 0xd ;  /* 0x000000180c058291 */ /* 0x000fe2000f8e68ff */
[----:B------:R-:W-:Y:S02]  /*5180*/  LOP3.LUT R15, R15, UR7, RZ, 0x3c, !PT ;  /* 0x000000070f0f7c12 */ /* 0x000fe4000f8e3cff */
[----:B------:R-:W-:Y:S01]  /*5190*/  UMOV UR12, UR36 ;  /* 0x00000024000c7c82 */ /* 0x000fe20008000000 */
[----:B------:R-:W-:Y:S01]  /*51a0*/  @!UP0 UIADD3 UR8, UPT, UPT, UR5, 0x400, URZ ;  /* 0x0000040005088890 */ /* 0x000fe2000fffe0ff */
[----:B------:R-:W-:Y:S01]  /*51b0*/  SHF.L.U32 R0, R15, 0x1f, RZ ;  /* 0x0000001f0f007819 */ /* 0x000fe200000006ff */
[----:B------:R-:W-:Y:S01]  /*51c0*/  VOTEU.ALL UP0, P1 ;  /* 0x0000000000ff7886 */ /* 0x000fe20000800000 */
[----:B------:R-:W-:Y:S06]  /*51d0*/  ULEA UR5, UR6, UR24, 0x3 ;  /* 0x0000001806057291 */ /* 0x000fec000f8e18ff */
[----:B------:R1:W-:Y:S01]  /*51e0*/  @!UP0 UTMALDG.3D [UR8], [UR18], desc[UR22] ;  /* 0x00001608120085b4 */ /* 0x0003e20008011000 */
[----:B------:R1:W-:Y:S01]  /*51f0*/  @!P1 SYNCS.ARRIVE.TRANS64.RED.A0TR RZ, [UR4+0xc0], R6 ;  /* 0x0000c006ffff99a7 */ /* 0x0003e20008300404 */
[----:B------:R-:W-:Y:S01]  /*5200*/  SYNCS.ARRIVE.TRANS64.RED.A1T0 RZ, [UR20], RZ ;  /* 0x000000ffffff79a7 */ /* 0x000fe20008100414 */
[----:B------:R-:W3:Y:S02]  /*5210*/  SYNCS.PHASECHK.TRANS64.TRYWAIT P0, [UR5+0xd8], R0 ;  /* 0x0000d800ff0075a7 */ /* 0x000ee40008001105 */
[----:B-1-3--:R-:W-:Y:S05]  /*5220*/  @!P0 BRA `(.L_x_91) ;  /* 0x0000003400048947 */ /* 0x00afea0003800000 */
.L_x_179:
[----:B------:R-:W-:Y:S01]  /*5230*/  UIADD3 UR9, UPT, UPT, UR5, 0xc0, URZ ;  /* 0x000000c005097890 */ /* 0x000fe2000fffe0ff */
[----:B-1----:R-:W-:Y:S01]  /*5240*/  @!P1 IADD3 R6, P0, PT, R16, 0x580, RZ ;  /* 0x0000058010069810 */ /* 0x002fe20007f1e0ff */
[----:B------:R-:W-:Y:S01]  /*5250*/  UPLOP3.LUT UP3, UPT, UPT, UPT, UPT, 0x80, 0x8 ;  /* 0x000000000008789c */ /* 0x000fe20003f6f070 */
[----:B------:R-:W-:Y:S01]  /*5260*/  R2UR UR23, R58 ;  /* 0x000000003a1772ca */ /* 0x000fe200000e0000 */
[----:B------:R-:W-:Y:S01]  /*5270*/  UMOV UR20, 0x0 ;  /* 0x0000000000147882 */ /* 0x000fe20000000000 */
[----:B------:R-:W-:Y:S01]  /*5280*/  @!P1 R2UR UR7, R6 ;  /* 0x00000000060792ca */ /* 0x000fe200000e0000 */
[----:B------:R-:W-:Y:S01]  /*5290*/  @!P1 IMAD.X R0, RZ, RZ, R17, P0 ;  /* 0x000000ffff009224 */ /* 0x000fe200000e0611 */
[----:B------:R-:W-:Y:S01]  /*52a0*/  UMOV UR21, 0x10000000 ;  /* 0x1000000000157882 */ /* 0x000fe20000000000 */
[----:B------:R-:W-:Y:S01]  /*52b0*/  UMOV UR12, UR36 ;  /* 0x00000024000c7c82 */ /* 0x000fe20008000000 */
[----:B------:R-:W-:Y:S01]  /*52c0*/  VOTEU.ALL UP0, P1 ;  /* 0x0000000000ff7886 */ /* 0x000fe20000800000 */
[----:B------:R-:W-:Y:S01]  /*52d0*/  R2UR UR22, R59 ;  /* 0x000000003b1672ca */ /* 0x000fe200000e0000 */
[----:B------:R-:W-:Y:S01]  /*52e0*/  UMOV UR36, UR25 ;  /* 0x0000001900247c82 */ /* 0x000fe20008000000 */
[----:B------:R-:W-:Y:S02]  /*52f0*/  @!P1 R2UR UR4, R0 ;  /* 0x00000000000492ca */ /* 0x000fe400000e0000 */
[----:B------:R-:W-:Y:S01]  /*5300*/  @!UP0 UIADD3 UR10, UPT, UPT, UR10, 0x20, URZ ;  /* 0x000000200a0a8890 */ /* 0x000fe2000fffe0ff */
[C---:B------:R-:W-:Y:S01]  /*5310*/  ISETP.NE.AND P0, PT, R14.reuse, 0x2, PT ;  /* 0x000000020e00780c */ /* 0x040fe20003f05270 */
[----:B------:R-:W-:Y:S02]  /*5320*/  UIADD3 UR32, UPT, UPT, UR13, UR23, URZ ;  /* 0x000000170d207290 */ /* 0x000fe4000fffe0ff */
[----:B------:R-:W-:Y:S01]  /*5330*/  IMAD.U32 R8, RZ, RZ, UR7 ;  /* 0x00000007ff087e24 */ /* 0x000fe2000f8e00ff */
[----:B------:R-:W-:Y:S02]  /*5340*/  SEL R0, RZ, 0x1, P0 ;  /* 0x00000001ff007807 */ /* 0x000fe40000000000 */
[----:B------:R-:W-:Y:S02]  /*5350*/  SEL R14, R14, RZ, P0 ;  /* 0x000000ff0e0e7207 */ /* 0x000fe40000000000 */
[----:B------:R-:W-:Y:S01]  /*5360*/  @!P1 R2UR UR18, R8 ;  /* 0x00000000081292ca */ /* 0x000fe200000e0000 */
[----:B------:R-:W-:Y:S01]  /*5370*/  UIADD3 UR29, UPT, UPT, UR14, UR22, URZ ;  /* 0x000000160e1d7290 */ /* 0x000fe2000fffe0ff */
[----:B------:R-:W-:Y:S01]  /*5380*/  IMAD.U32 R9, RZ, RZ, UR4 ;  /* 0x00000004ff097e24 */ /* 0x000fe2000f8e00ff */
[----:B------:R-:W-:Y:S01]  /*5390*/  @!UP0 ULEA UR4, UR6, UR24, 0xd ;  /* 0x0000001806048291 */ /* 0x000fe2000f8e68ff */
[----:B------:R-:W-:Y:S03]  /*53a0*/  LOP3.LUT R13, R13, R0, RZ, 0x3c, !PT ;  /* 0x000000000d0d7212 */ /* 0x000fe600078e3cff */
[----:B------:R-:W-:Y:S01]  /*53b0*/  @!P1 R2UR UR19, R9 ;  /* 0x00000000091392ca */ /* 0x000fe200000e0000 */
[----:B------:R-:W-:Y:S01]  /*53c0*/  @!UP0 UIADD3 UR8, UPT, UPT, UR4, 0x400, URZ ;  /* 0x0000040004088890 */ /* 0x000fe2000fffe0ff */
[----:B------:R-:W-:Y:S01]  /*53d0*/  VOTEU.ALL UP0, P1 ;  /* 0x0000000000ff7886 */ /* 0x000fe20000800000 */
[----:B------:R-:W-:Y:S10]  /*53e0*/  UPRMT UR4, UR54, 0x654, UR9 ;  /* 0x0000065436047896 */ /* 0x000ff40008000009 */
[----:B------:R1:W-:Y:S01]  /*53f0*/  @!UP0 UTMALDG.3D [UR8], [UR18], desc[UR20] ;  /* 0x00001408120085b4 */ /* 0x0003e20008011000 */
[----:B------:R3:W-:Y:S01]  /*5400*/  @!P1 SYNCS.ARRIVE.TRANS64.RED.A0TR RZ, [UR5+0xc0], R7 ;  /* 0x0000c007ffff99a7 */ /* 0x0007e20008300405 */
[----:B------:R-:W-:Y:S01]  /*5410*/  SYNCS.ARRIVE.TRANS64.RED.A1T0 RZ, [UR4], RZ ;  /* 0x000000ffffff79a7 */ /* 0x000fe20008100404 */
[----:B------:R-:W-:Y:S04]  /*5420*/  UIADD3 UR4, UPT, UPT, UR6, 0x1, URZ ;  /* 0x0000000106047890 */ /* 0x000fe8000fffe0ff */
[----:B------:R-:W-:Y:S04]  /*5430*/  UISETP.NE.AND UP0, UPT, UR4, 0x3, UPT ;  /* 0x000000030400788c */ /* 0x000fe8000bf05270 */
[----:B------:R-:W-:Y:S06]  /*5440*/  USEL UR5, URZ, 0x1, UP0 ;  /* 0x00000001ff057887 */ /* 0x000fec0008000000 */
[----:B------:R-:W-:Y:S01]  /*5450*/  LOP3.LUT R15, R15, UR5, RZ, 0x3c, !PT ;  /* 0x000000050f0f7c12 */ /* 0x000fe2000f8e3cff */
[----:B-1----:R-:W-:Y:S01]  /*5460*/  USEL UR12, UR4, URZ, UP0 ;  /* 0x000000ff040c7287 */ /* 0x002fe20008000000 */
[----:B------:R-:W-:Y:S11]  /*5470*/  BRA.U UP1, `(.L_x_92) ;  /* 0xfffffff101f07547 */ /* 0x000ff6000b83ffff */
[----:B------:R-:W-:Y:S01]  /*5480*/  UIADD3 UR24, UPT, UPT, UR24, 0xd8, URZ ;  /* 0x000000d818187890 */ /* 0x000fe2000fffe0ff */
[----:B------:R-:W-:-:S03]  /*5490*/  SHF.L.U32 R2, R15, 0x1f, RZ ;  /* 0x0000001f0f027819 */ /* 0x000fc600000006ff */
[----:B------:R-:W-:-:S09]  /*54a0*/  ULEA UR4, UR12, UR24, 0x3 ;  /* 0x000000180c047291 */ /* 0x000fd2000f8e18ff */
[----:B------:R-:W1:Y:S02]  /*54b0*/  SYNCS.PHASECHK.TRANS64.TRYWAIT P0, [UR4], R2 ;  /* 0x00000002ff0075a7 */ /* 0x000e640008001104 */
[----:B-1----:R-:W-:Y:S05]  /*54c0*/  @!P0 BRA `(.L_x_93) ;  /* 0x0000003000748947 */ /* 0x002fea0003800000 */
.L_x_181:
        /* <DEDUP_REMOVED lines=9> */
.L_x_183:
[----:B------:R-:W-:-:S04]  /*5560*/  UIADD3 UR4, UPT, UPT, UR4, 0x1, URZ ;  /* 0x0000000104047890 */ /* 0x000fc8000fffe0ff */
[----:B------:R-:W-:-:S04]  /*5570*/  UISETP.NE.AND UP0, UPT, UR4, 0x3, UPT ;  /* 0x000000030400788c */ /* 0x000fc8000bf05270 */
[----:B------:R-:W-:Y:S02]  /*5580*/  USEL UR5, URZ, 0x1, UP0 ;  /* 0x00000001ff057887 */ /* 0x000fe40008000000 */
[----:B------:R-:W-:-:S04]  /*5590*/  USEL UR4, UR4, URZ, UP0 ;  /* 0x000000ff04047287 */ /* 0x000fc80008000000 */
[----:B------:R-:W-:Y:S01]  /*55a0*/  ULEA UR4, UR4, UR24, 0x3 ;  /* 0x0000001804047291 */ /* 0x000fe2000f8e18ff */
[----:B-1----:R-:W-:-:S04]  /*55b0*/  LOP3.LUT R2, R15, UR5, RZ, 0x3c, !PT ;  /* 0x000000050f027c12 */ /* 0x002fc8000f8e3cff */
[----:B------:R-:W-:Y:S01]  /*55c0*/  SHF.L.U32 R2, R2, 0x1f, RZ ;  /* 0x0000001f02027819 */ /* 0x000fe200000006ff */
[----:B------:R-:W-:-:S07]  /*55d0*/  IMAD.U32 R0, RZ, RZ, UR4 ;  /* 0x00000004ff007e24 */ /* 0x000fce000f8e00ff */
.L_x_95:
[----:B-1----:R1:W4:Y:S02]  /*55e0*/  SYNCS.PHASECHK.TRANS64.TRYWAIT P0, [R0+URZ], R2 ;  /* 0x00000002000075a7 */ /* 0x00232400080011ff */
[----:B----4-:R-:W-:Y:S05]  /*55f0*/  @!P0 NANOSLEEP.SYNCS 0x989680 ;  /* 0x009896800000895d */ /* 0x010fea0003900000 */
[----:B------:R-:W4:Y:S02]  /*5600*/  @!P0 SYNCS.PHASECHK.TRANS64 P0, [R0+URZ], R2 ;  /* 0x00000002000085a7 */ /* 0x000f2400080010ff */
[----:B--2-4-:R-:W-:Y:S05]  /*5610*/  @P0 EXIT ;  /* 0x000000000000094d */ /* 0x014fea0003800000 */
[----:B------:R-:W-:Y:S05]  /*5620*/  BRA `(.L_x_95) ;  /* 0xfffffffc00ec7947 */ /* 0x000fea000383ffff */
.L_x_83:
[----:B------:R-:W-:-:S06]  /*5630*/  UISETP.GE.AND UP0, UPT, UR20, 0x4, UPT ;  /* 0x000000041400788c */ /* 0x000fcc000bf06270 */
[----:B------:R-:W-:-:S13]  /*5640*/  PLOP3.LUT P0, PT, PT, PT, UP0, 0x80, 0x8 ;  /* 0x000000000008781c */ /* 0x000fda0003f0f008 */
[----:B-1----:R-:W-:Y:S05]  /*5650*/  @!P0 EXIT ;  /* 0x000000000000894d */ /* 0x002fea0003800000 */
[----:B------:R-:W-:Y:S01]  /*5660*/  BAR.SYNC.DEFER_BLOCKING 0x6, 0xa0 ;  /* 0x0182800000007b1d */ /* 0x000fe20000010000 */
[C---:B------:R-:W-:Y:S01]  /*5670*/  IMAD.SHL.U32 R6, R66.reuse, 0x20, RZ ;  /* 0x0000002042067824 */ /* 0x040fe200078e00ff */
[C---:B------:R-:W-:Y:S01]  /*5680*/  R2P PR, R66.reuse, 0x6 ;  /* 0x0000000642007804 */ /* 0x040fe20000000000 */
[C---:B------:R-:W-:Y:S01]  /*5690*/  IMAD.SHL.U32 R4, R66.reuse, 0x4, RZ ;  /* 0x0000000442047824 */ /* 0x040fe200078e00ff */
[----:B------:R-:W-:Y:S01]  /*56a0*/  CS2R R62, SRZ ;  /* 0x00000000003e7805 */ /* 0x000fe2000001ff00 */
[----:B------:R-:W-:Y:S01]  /*56b0*/  IMAD.U32 R23, R66, 0x10000, RZ ;  /* 0x0001000042177824 */ /* 0x000fe200078e00ff */
[----:B------:R-:W-:Y:S02]  /*56c0*/  UMOV UR44, 0x400 ;  /* 0x00000400002c7882 */ /* 0x000fe40000000000 */
[----:B------:R-:W1:Y:S01]  /*56d0*/  LDC.64 R52, c[0x0][0x888] ;  /* 0x00022200ff347b82 */ /* 0x000e620000000a00 */
[----:B------:R-:W-:Y:S01]  /*56e0*/  ULEA UR44, UR54, UR44, 0x18 ;  /* 0x0000002c362c7291 */ /* 0x000fe2000f8ec0ff */
[----:B------:R-:W-:Y:S01]  /*56f0*/  LOP3.LUT R5, R6, 0xe0, RZ, 0xc0, !PT ;  /* 0x000000e006057812 */ /* 0x000fe200078ec0ff */
[----:B------:R-:W-:Y:S01]  /*5700*/  IMAD.SHL.U32 R27, R66, 0x10, RZ ;  /* 0x00000010421b7824 */ /* 0x000fe200078e00ff */
[----:B------:R-:W-:Y:S01]  /*5710*/  LOP3.LUT R6, R6, 0x100, RZ, 0xc0, !PT ;  /* 0x0000010006067812 */ /* 0x000fe200078ec0ff */
[----:B------:R-:W-:Y:S01]  /*5720*/  UIADD3 UR4, UPT, UPT, UR44, 0x400, URZ ;  /* 0x000004002c047890 */ /* 0x000fe2000fffe0ff */
[----:B------:R-:W-:Y:S01]  /*5730*/  LOP3.LUT R4, R5, 0x1c, R4, 0xf8, !PT ;  /* 0x0000001c05047812 */ /* 0x000fe200078ef804 */
[----:B------:R-:W-:Y:S01]  /*5740*/  IMAD.MOV.U32 R65, RZ, RZ, 0x8 ;  /* 0x00000008ff417424 */ /* 0x000fe200078e00ff */
[----:B------:R-:W2:Y:S01]  /*5750*/  LDC.64 R54, c[0x0][0x890] ;  /* 0x00022400ff367b82 */ /* 0x000ea20000000a00 */
[----:B------:R-:W-:Y:S01]  /*5760*/  SHF.R.U32.HI R5, RZ, 0x2, R66 ;  /* 0x00000002ff057819 */ /* 0x000fe20000011642 */
[----:B------:R-:W-:Y:S01]  /*5770*/  IMAD.MOV.U32 R64, RZ, RZ, 0x10 ;  /* 0x00000010ff407424 */ /* 0x000fe200078e00ff */
[----:B------:R-:W-:Y:S01]  /*5780*/  LOP3.LUT R23, R23, 0x600000, RZ, 0xc0, !PT ;  /* 0x0060000017177812 */ /* 0x000fe200078ec0ff */
[----:B------:R-:W-:Y:S01]  /*5790*/  IMAD.MOV.U32 R22, RZ, RZ, RZ ;  /* 0x000000ffff167224 */ /* 0x000fe200078e00ff */
[----:B------:R-:W-:Y:S01]  /*57a0*/  LOP3.LUT R27, R6, 0x600, R27, 0xf8, !PT ;  /* 0x00000600061b7812 */ /* 0x000fe200078ef81b */
[----:B------:R-:W-:Y:S01]  /*57b0*/  IMAD.MOV.U32 R61, RZ, RZ, RZ ;  /* 0x000000ffff3d7224 */ /* 0x000fe200078e00ff */
[----:B------:R-:W-:Y:S01]  /*57c0*/  LOP3.LUT R4, R4, 0x4, R5, 0x78, !PT ;  /* 0x0000000404047812 */ /* 0x000fe200078e7805 */
[----:B------:R-:W3:Y:S01]  /*57d0*/  LDC.64 R50, c[0x0][0x8b0] ;  /* 0x00022c00ff327b82 */ /* 0x000ee20000000a00 */
[----:B------:R-:W4:Y:S01]  /*57e0*/  LDS R0, [UR44+0x1b0] ;  /* 0x0001b02cff007984 */ /* 0x000f220008000800 */
[----:B------:R-:W-:Y:S01]  /*57f0*/  LOP3.LUT R66, R66, 0x60, RZ, 0xc0, !PT ;  /* 0x0000006042427812 */ /* 0x000fe200078ec0ff */
[----:B------:R-:W-:Y:S01]  /*5800*/  IMAD.U32 R68, RZ, RZ, UR4 ;  /* 0x00000004ff447e24 */ /* 0x000fe2000f8e00ff */
[----:B------:R-:W-:Y:S01]  /*5810*/  LOP3.LUT R27, R27, R4, RZ, 0xfc, !PT ;  /* 0x000000041b1b7212 */ /* 0x000fe200078efcff */
[----:B------:R-:W1:Y:S01]  /*5820*/  LDCU UR63, c[0x0][0x370] ;  /* 0x00006e00ff3f77ac */ /* 0x000e620008000800 */
[----:B------:R-:W-:-:S02]  /*5830*/  SEL R65, R65, 0xfffffff8, !P1 ;  /* 0xfffffff841417807 */ /* 0x000fc40004800000 */
[----:B------:R-:W1:Y:S01]  /*5840*/  LDC.64 R48, c[0x0][0x8a8] ;  /* 0x00022a00ff307b82 */ /* 0x000e620000000a00 */
[----:B------:R-:W-:Y:S01]  /*5850*/  SEL R64, R64, 0xfffffff0, !P2 ;  /* 0xfffffff040407807 */ /* 0x000fe20005000000 */
[----:B------:R-:W1:Y:S01]  /*5860*/  LDCU UR41, c[0x0][0xb0c] ;  /* 0x00016180ff2977ac */ /* 0x000e620008000800 */
[----:B------:R-:W1:Y:S01]  /*5870*/  LDCU UR39, c[0x0][0xb30] ;  /* 0x00016600ff2777ac */ /* 0x000e620008000800 */
[----:B------:R-:W1:Y:S01]  /*5880*/  LDCU.64 UR60, c[0x0][0x888] ;  /* 0x00011100ff3c77ac */ /* 0x000e620008000a00 */
[----:B------:R-:W1:Y:S01]  /*5890*/  LDCU.64 UR42, c[0x0][0xb28] ;  /* 0x00016500ff2a77ac */ /* 0x000e620008000a00 */
[----:B------:R-:W1:Y:S01]  /*58a0*/  LDCU.128 UR56, c[0x0][0xb10] ;  /* 0x00016200ff3877ac */ /* 0x000e620008000c00 */
[----:B------:R-:W1:Y:S01]  /*58b0*/  LDCU UR62, c[0x0][0x374] ;  /* 0x00006e80ff3e77ac */ /* 0x000e620008000800 */
[----:B------:R-:W-:Y:S01]  /*58c0*/  UMOV UR55, 0x1 ;  /* 0x0000000100377882 */ /* 0x000fe20000000000 */
[----:B------:R-:W-:Y:S01]  /*58d0*/  UMOV UR46, URZ ;  /* 0x000000ff002e7c82 */ /* 0x000fe20008000000 */
[----:B------:R-:W-:Y:S01]  /*58e0*/  UMOV UR53, URZ ;  /* 0x000000ff00357c82 */ /* 0x000fe20008000000 */
[----:B------:R-:W-:Y:S01]  /*58f0*/  UMOV UR52, URZ ;  /* 0x000000ff00347c82 */ /* 0x000fe20008000000 */
[----:B--2-4-:R-:W-:-:S07]  /*5900*/  IMAD.IADD R23, R0, 0x1, R23 ;  /* 0x0000000100177824 */ /* 0x014fce00078e0217 */
.L_x_126:
[C---:B------:R-:W-:Y:S02]  /*5910*/  LEA R0, R61.reuse, UR44, 0x3 ;  /* 0x0000002c3d007c11 */ /* 0x040fe4000f8e18ff */
[----:B------:R-:W-:Y:S02]  /*5920*/  SHF.L.U32 R2, R62, 0x1f, RZ ;  /* 0x0000001f3e027819 */ /* 0x000fe400000006ff */
[----:B------:R-:W-:Y:S02]  /*5930*/  LEA R4, R61, UR44, 0x4 ;  /* 0x0000002c3d047c11 */ /* 0x000fe4000f8e20ff */
[----:B------:R-:W2:Y:S02]  /*5940*/  SYNCS.PHASECHK.TRANS64.TRYWAIT P0, [R0+URZ+0x100], R2 ;  /* 0x00010002000075a7 */ /* 0x000ea400080011ff */
[----:B--2---:R-:W-:Y:S05]  /*5950*/  @!P0 BRA `(.L_x_96) ;  /* 0x0000002c00808947 */ /* 0x004fea0003800000 */
.L_x_184:
[----:B------:R-:W-:Y:S01]  /*5960*/  R2UR UR7, R67 ;  /* 0x00000000430772ca */ /* 0x000fe200000e0000 */
[----:B------:R-:W4:Y:S01]  /*5970*/  LDS.128 R4, [R4+0x190] ;  /* 0x0001900004047984 */ /* 0x000f220000000c00 */
[----:B--2---:R-:W-:Y:S01]  /*5980*/  VIADD R0, R0, 0x110 ;  /* 0x0000011000007836 */ /* 0x004fe20000000000 */
[----:B------:R-:W-:Y:S04]  /*5990*/  UISETP.GE.AND UP0, UPT, UR40, 0x1, UPT ;  /* 0x000000012800788c */ /* 0x000fe8000bf06270 */
[----:B------:R-:W-:Y:S01]  /*59a0*/  PRMT R0, RZ, 0x654, R0 ;  /* 0x00000654ff007816 */ /* 0x000fe20000000000 */
[----:B------:R-:W-:Y:S01]  /*59b0*/  @!PT LDS RZ, [RZ] ;  /* 0x00000000fffff984 */ /* 0x000fe20000000800 */
[----:B------:R-:W-:Y:S01]  /*59c0*/  @!PT LDS RZ, [RZ] ;  /* 0x00000000fffff984 */ /* 0x000fe20000000800 */
[----:B------:R-:W-:Y:S01]  /*59d0*/  @!PT LDS RZ, [RZ] ;  /* 0x00000000fffff984 */ /* 0x000fe20000000800 */
[----:B------:R-:W-:Y:S01]  /*59e0*/  @!PT LDS RZ, [RZ] ;  /* 0x00000000fffff984 */ /* 0x000fe20000000800 */
[----:B------:R2:W-:Y:S06]  /*59f0*/  MEMBAR.ALL.CTA ;  /* 0x0000000000007992 */ /* 0x0005ec0000008000 */
[----:B--2---:R-:W2:Y:S02]  /*5a00*/  FENCE.VIEW.ASYNC.S ;  /* 0x00000000000073c6 */ /* 0x004ea40000000000 */
[----:B--2---:R2:W-:Y:S01]  /*5a10*/  SYNCS.ARRIVE.TRANS64.RED.A1T0 RZ, [R0+URZ], RZ ;  /* 0x000000ff00ff79a7 */ /* 0x0045e200081004ff */
[----:B----4-:R-:W-:Y:S11]  /*5a20*/  LOP3.LUT P0, RZ, R6, 0x1, RZ, 0xc0, !PT ;  /* 0x0000000106ff7812 */ /* 0x010ff6000780c0ff */
[----:B------:R-:W-:Y:S02]  /*5a30*/  @!UPT UIADD3 URZ, UPT, UPT, URZ, URZ, URZ ;  /* 0x000000fffffff290 */ /* 0x000fe4000fffe0ff */
[----:B------:R-:W-:Y:S01]  /*5a40*/  VOTEU.ANY UP1, P0 ;  /* 0x0000000000ff7886 */ /* 0x000fe20000020100 */
[----:B------:R-:W-:Y:S01]  /*5a50*/  PLOP3.LUT P0, PT, PT, PT, UP1, 0x80, 0x8 ;  /* 0x000000000008781c */ /* 0x000fe20003f0f018 */
[----:B------:R-:W-:Y:S06]  /*5a60*/  UP2UR UR4, UPR, URZ, 0x2 ;  /* 0x00000002ff047883 */ /* 0x000fec0008000000 */
[----:B------:R-:W-:Y:S06]  /*5a70*/  IMAD.U32 R69, RZ, RZ, UR4 ;  /* 0x00000004ff457e24 */ /* 0x000fec000f8e00ff */
[----:B------:R-:W-:Y:S02]  /*5a80*/  @P0 SHF.R.U32.HI R2, RZ, 0x10, R5 ;  /* 0x00000010ff020819 */ /* 0x000fe40000011605 */
[----:B------:R-:W-:Y:S02]  /*5a90*/  @P0 MOV R3, R4 ;  /* 0x0000000400030202 */ /* 0x000fe40000000f00 */
[----:B------:R-:W-:Y:S02]  /*5aa0*/  @P0 R2UR UR4, R2 ;  /* 0x00000000020402ca */ /* 0x000fe400000e0000 */
[----:B------:R-:W-:Y:S02]  /*5ab0*/  @P0 LOP3.LUT R4, R5, 0xffff, RZ, 0xc0, !PT ;  /* 0x0000ffff05040812 */ /* 0x000fe400078ec0ff */
[----:B------:R-:W-:Y:S02]  /*5ac0*/  @P0 R2UR UR6, R3 ;  /* 0x00000000030602ca */ /* 0x000fe400000e0000 */
[----:B------:R-:W-:Y:S07]  /*5ad0*/  @P0 R2UR UR5, R4 ;  /* 0x00000000040502ca */ /* 0x000fee00000e0000 */
[----:B------:R-:W-:Y:S02]  /*5ae0*/  @UP1 UMOV UR7, UR4 ;  /* 0x0000000400071c82 */ /* 0x000fe40008000000 */
[----:B------:R-:W-:Y:S02]  /*5af0*/  IMAD.U32 R67, RZ, RZ, UR7 ;  /* 0x00000007ff437e24 */ /* 0x000fe4000f8e00ff */
[----:B------:R-:W-:Y:S02]  /*5b00*/  @UP1 UMOV UR38, UR6 ;  /* 0x0000000600261c82 */ /* 0x000fe40008000000 */
[----:B------:R-:W-:Y:S01]  /*5b10*/  @UP1 UMOV UR37, UR5 ;  /* 0x0000000500251c82 */ /* 0x000fe20008000000 */
[----:B--2---:R-:W-:Y:S05]  /*5b20*/  BRA.U !UP0, `(.L_x_97) ;  /* 0x0000000108cc7547 */ /* 0x004fea000b800000 */
[----:B------:R-:W2:Y:S01]  /*5b30*/  LDCU UR12, c[0x0][0xb20] ;  /* 0x00016400ff0c77ac */ /* 0x000ea20008000800 */
[----:B-1----:R-:W-:Y:S02]  /*5b40*/  UIMAD.WIDE.U32 UR4, UR62, UR59, URZ ;  /* 0x0000003b3e0472a5 */ /* 0x002fe4000f8e00ff */
[----:B------:R-:W-:Y:S02]  /*5b50*/  UIMAD.WIDE.U32 UR6, UR63, UR56, URZ ;  /* 0x000000383f0672a5 */ /* 0x000fe4000f8e00ff */
[----:B------:R-:W-:Y:S02]  /*5b60*/  UISETP.NE.AND UP0, UPT, UR58, 0x1, UPT ;  /* 0x000000013a00788c */ /* 0x000fe4000bf05270 */
[----:B------:R-:W-:Y:S02]  /*5b70*/  UIMAD.WIDE.U32 UR8, UR37, UR59, URZ ;  /* 0x0000003b250872a5 */ /* 0x000fe4000f8e00ff */
[----:B------:R-:W-:Y:S02]  /*5b80*/  UIMAD.WIDE.U32 UR10, UR38, UR56, URZ ;  /* 0x00000038260a72a5 */ /* 0x000fe4000f8e00ff */
[----:B------:R-:W-:Y:S02]  /*5b90*/  UISETP.NE.AND UP1, UPT, UR41, 0x1, UPT ;  /* 0x000000012900788c */ /* 0x000fe4000bf25270 */
[----:B------:R-:W-:Y:S01]  /*5ba0*/  UISETP.NE.AND UP2, UPT, UR40, 0x1, UPT ;  /* 0x000000012800788c */ /* 0x000fe2000bf45270 */
[----:B------:R-:W-:Y:S02]  /*5bb0*/  UMOV UR4, UR5 ;  /* 0x0000000500047c82 */ /* 0x000fe40008000000 */
[----:B--2---:R-:W-:Y:S03]  /*5bc0*/  USHF.R.U32.HI UR5, URZ, UR12, UR4 ;  /* 0x0000000cff057299 */ /* 0x004fe60008011604 */
[----:B------:R-:W-:Y:S02]  /*5bd0*/  UMOV UR4, UR7 ;  /* 0x0000000700047c82 */ /* 0x000fe40008000000 */
[----:B------:R-:W-:Y:S02]  /*5be0*/  USHF.R.U32.HI UR7, URZ, UR57, UR4 ;  /* 0x00000039ff077299 */ /* 0x000fe40008011604 */
[----:B------:R-:W-:Y:S02]  /*5bf0*/  USEL UR4, UR62, UR5, !UP0 ;  /* 0x000000053e047287 */ /* 0x000fe4000c000000 */
[----:B------:R-:W-:Y:S01]  /*5c00*/  USEL UR7, UR63, UR7, !UP1 ;  /* 0x000000073f077287 */ /* 0x000fe2000c800000 */
[----:B------:R-:W-:Y:S01]  /*5c10*/  UMOV UR5, UR9 ;  /* 0x0000000900057c82 */ /* 0x000fe20008000000 */
[----:B------:R-:W-:Y:S02]  /*5c20*/  UIMAD.WIDE.U32 UR8, UR4, UR42, URZ ;  /* 0x0000002a040872a5 */ /* 0x000fe4000f8e00ff */
[----:B------:R-:W-:Y:S03]  /*5c30*/  USHF.R.U32.HI UR6, URZ, UR12, UR5 ;  /* 0x0000000cff067299 */ /* 0x000fe60008011605 */
[----:B------:R-:W-:Y:S01]  /*5c40*/  UMOV UR5, UR11 ;  /* 0x0000000b00057c82 */ /* 0x000fe20008000000 */
[----:B------:R-:W-:Y:S02]  /*5c50*/  UIMAD.WIDE.U32 UR10, UR7, UR42, URZ ;  /* 0x0000002a070a72a5 */ /* 0x000fe4000f8e00ff */
[----:B------:R-:W-:Y:S02]  /*5c60*/  USHF.R.U32.HI UR12, URZ, UR57, UR5 ;  /* 0x00000039ff0c7299 */ /* 0x000fe40008011605 */
[----:B------:R-:W-:Y:S01]  /*5c70*/  USEL UR6, UR37, UR6, !UP0 ;  /* 0x0000000625067287 */ /* 0x000fe2000c000000 */
[----:B------:R-:W-:Y:S02]  /*5c80*/  UMOV UR5, UR9 ;  /* 0x0000000900057c82 */ /* 0x000fe40008000000 */
[----:B------:R-:W-:Y:S01]  /*5c90*/  UMOV UR10, UR11 ;  /* 0x0000000b000a7c82 */ /* 0x000fe20008000000 */
[----:B------:R-:W-:Y:S02]  /*5ca0*/  @UP2 USHF.R.U32.HI UR4, URZ, UR43, UR5 ;  /* 0x0000002bff042299 */ /* 0x000fe40008011605 */
[----:B------:R-:W-:Y:S02]  /*5cb0*/  @UP2 USHF.R.U32.HI UR7, URZ, UR43, UR10 ;  /* 0x0000002bff072299 */ /* 0x000fe4000801160a */
[----:B------:R-:W-:Y:S02]  /*5cc0*/  UIMAD UR4, UR40, UR4, URZ ;  /* 0x00000004280472a4 */ /* 0x000fe4000f8e02ff */
[----:B------:R-:W-:Y:S02]  /*5cd0*/  UIMAD.WIDE.U32 UR10, UR6, UR42, URZ ;  /* 0x0000002a060a72a5 */ /* 0x000fe4000f8e00ff */
[----:B------:R-:W-:Y:S02]  /*5ce0*/  USEL UR5, UR38, UR12, !UP1 ;  /* 0x0000000c26057287 */ /* 0x000fe4000c800000 */
[----:B------:R-:W-:Y:S02]  /*5cf0*/  UIMAD UR8, UR40, UR7, URZ ;  /* 0x00000007280872a4 */ /* 0x000fe4000f8e02ff */
[----:B------:R-:W-:Y:S03]  /*5d00*/  UISETP.GE.AND UP0, UPT, UR6, UR4, UPT ;  /* 0x000000040600728c */ /* 0x000fe6000bf06270 */
[----:B------:R-:W-:Y:S01]  /*5d10*/  UMOV UR4, UR11 ;  /* 0x0000000b00047c82 */ /* 0x000fe20008000000 */
[----:B------:R-:W-:Y:S02]  /*5d20*/  UISETP.GE.OR UP0, UPT, UR5, UR8, UP0 ;  /* 0x000000080500728c */ /* 0x000fe40008706670 */
[----:B------:R-:W-:Y:S02]  /*5d30*/  USHF.R.U32.HI UR4, URZ, UR43, UR4 ;  /* 0x0000002bff047299 */ /* 0x000fe40008011604 */
[----:B------:R-:W-:Y:S02]  /*5d40*/  UIMAD.WIDE.U32 UR8, UR5, UR42, URZ ;  /* 0x0000002a050872a5 */ /* 0x000fe4000f8e00ff */
[----:B------:R-:W-:Y:S02]  /*5d50*/  USEL UR11, UR6, UR4, !UP2 ;  /* 0x00000004060b7287 */ /* 0x000fe4000d000000 */
[----:B------:R-:W-:Y:S02]  /*5d60*/  UIADD3 UR8, UPT, UPT, -UR5, URZ, URZ ;  /* 0x000000ff05087290 */ /* 0x000fe4000fffe1ff */
[----:B------:R-:W-:Y:S01]  /*5d70*/  UIADD3 UR10, UPT, UPT, -UR11, URZ, URZ ;  /* 0x000000ff0b0a7290 */ /* 0x000fe2000fffe1ff */
[----:B------:R-:W-:Y:S01]  /*5d80*/  @!UP0 UMOV UR4, UR9 ;  /* 0x0000000900048c82 */ /* 0x000fe20008000000 */
[----:B------:R-:W-:Y:S02]  /*5d90*/  UIADD3 UR9, UPT, UPT, -UR6, URZ, URZ ;  /* 0x000000ff06097290 */ /* 0x000fe4000fffe1ff */
[----:B------:R-:W-:Y:S02]  /*5da0*/  @!UP0 USHF.R.U32.HI UR4, URZ, UR43, UR4 ;  /* 0x0000002bff048299 */ /* 0x000fe40008011604 */
[----:B------:R-:W-:Y:S02]  /*5db0*/  UIMAD UR10, UR40, UR10, UR6 ;  /* 0x0000000a280a72a4 */ /* 0x000fe4000f8e0206 */
[----:B------:R-:W-:Y:S04]  /*5dc0*/  @!UP0 USEL UR4, UR5, UR4, !UP2 ;  /* 0x0000000405048287 */ /* 0x000fe8000d000000 */
[----:B------:R-:W-:Y:S02]  /*5dd0*/  @!UP0 UIMAD UR10, UR7, UR10, UR4 ;  /* 0x0000000a070a82a4 */ /* 0x000fe4000f8e0204 */
[----:B------:R-:W-:Y:S02]  /*5de0*/  @!UP0 UIADD3 UR11, UPT, UPT, UR11, -UR4, URZ ;  /* 0x800000040b0b8290 */ /* 0x000fe4000fffe0ff */
[----:B------:R-:W-:Y:S02]  /*5df0*/  UIMAD UR7, UR41, UR8, UR38 ;  /* 0x00000008290772a4 */ /* 0x000fe4000f8e0226 */
[----:B------:R-:W-:Y:S02]  /*5e00*/  @!UP0 UIMAD UR6, UR11, UR40, UR5 ;  /* 0x000000280b0682a4 */ /* 0x000fe4000f8e0205 */
[----:B------:R-:W-:Y:S01]  /*5e10*/  UIMAD UR4, UR58, UR9, UR37 ;  /* 0x000000093a0472a4 */ /* 0x000fe2000f8e0225 */
[----:B------:R-:W-:Y:S02]  /*5e20*/  @!UP0 UMOV UR5, UR10 ;  /* 0x0000000a00058c82 */ /* 0x000fe40008000000 */
[----:B------:R-:W-:Y:S02]  /*5e30*/  UIMAD UR38, UR5, UR41, UR7 ;  /* 0x00000029052672a4 */ /* 0x000fe4000f8e0207 */
[----:B------:R-:W-:Y:S11]  /*5e40*/  UIMAD UR37, UR6, UR58, UR4 ;  /* 0x0000003a062572a4 */ /* 0x000ff6000f8e0204 */
[----:B------:R-:W-:Y:S01]  /*5e50*/  @!UPT UIADD3 URZ, UPT, UPT, URZ, URZ, URZ ;  /* 0x000000fffffff290 */ /* 0x000fe2000fffe0ff */
.L_x_97:
[----:B-1----:R-:W-:Y:S01]  /*5e60*/  UISETP.NE.AND UP0, UPT, UR39, 0x1, UPT ;  /* 0x000000012700788c */ /* 0x002fe2000bf05270 */
[----:B------:R-:W-:Y:S01]  /*5e70*/  R2UR UR11, R68 ;  /* 0x00000000440b72ca */ /* 0x000fe200000e0000 */
[----:B------:R-:W-:Y:S01]  /*5e80*/  USHF.L.U32 UR50, UR29, 0x6, URZ ;  /* 0x000000061d327899 */ /* 0x000fe200080006ff */
[----:B------:R-:W-:Y:S01]  /*5e90*/  IADD3 R61, PT, PT, R61, 0x1, RZ ;  /* 0x000000013d3d7810 */ /* 0x000fe20007ffe0ff */
[----:B------:R-:W-:Y:S07]  /*5ea0*/  USHF.L.U32 UR49, UR32, 0x6, URZ ;  /* 0x0000000620317899 */ /* 0x000fee00080006ff */
[----:B------:R-:W1:Y:S01]  /*5eb0*/  @!UP0 LDCU.128 UR12, c[0x0][0xb10] ;  /* 0x00016200ff0c87ac */ /* 0x000e620008000c00 */
[----:B------:R-:W2:Y:S01]  /*5ec0*/  @!UP0 LDCU UR5, c[0x0][0xb0c] ;  /* 0x00016180ff0587ac */ /* 0x000ea20008000800 */
[----:B------:R-:W4:Y:S01]  /*5ed0*/  @!UP0 LDCU UR10, c[0x0][0xb20] ;  /* 0x00016400ff0a87ac */ /* 0x000f220008000800 */
[----:B-1----:R-:W-:Y:S02]  /*5ee0*/  UIMAD.WIDE.U32 UR8, UR38, UR12, URZ ;  /* 0x0000000c260872a5 */ /* 0x002fe4000f8e00ff */
[----:B------:R-:W-:Y:S02]  /*5ef0*/  UIMAD.WIDE.U32 UR6, UR37, UR15, URZ ;  /* 0x0000000f250672a5 */ /* 0x000fe4000f8e00ff */
[----:B------:R-:W-:Y:S03]  /*5f00*/  @!UP0 UISETP.NE.AND UP1, UPT, UR14, 0x1, UPT ;  /* 0x000000010e00888c */ /* 0x000fe6000bf25270 */
[----:B------:R-:W-:Y:S01]  /*5f10*/  @!UP0 UMOV UR4, UR9 ;  /* 0x0000000900048c82 */ /* 0x000fe20008000000 */
[----:B--2---:R-:W-:Y:S02]  /*5f20*/  @!UP0 UISETP.NE.AND UP2, UPT, UR5, 0x1, UPT ;  /* 0x000000010500888c */ /* 0x004fe4000bf45270 */
[----:B------:R-:W-:Y:S01]  /*5f30*/  @!UP0 USHF.R.U32.HI UR4, URZ, UR13, UR4 ;  /* 0x0000000dff048299 */ /* 0x000fe20008011604 */
[----:B------:R-:W-:Y:S02]  /*5f40*/  @!UP0 UMOV UR6, UR7 ;  /* 0x0000000700068c82 */ /* 0x000fe40008000000 */
[----:B----4-:R-:W-:Y:S02]  /*5f50*/  @!UP0 USHF.R.U32.HI UR6, URZ, UR10, UR6 ;  /* 0x0000000aff068299 */ /* 0x010fe40008011606 */
[----:B------:R-:W-:Y:S02]  /*5f60*/  @!UP0 USEL UR7, UR38, UR4, !UP2 ;  /* 0x0000000426078287 */ /* 0x000fe4000d000000 */
[----:B------:R-:W-:Y:S04]  /*5f70*/  @!UP0 USEL UR6, UR37, UR6, !UP1 ;  /* 0x0000000625068287 */ /* 0x000fe8000c800000 */
[----:B------:R-:W-:Y:S02]  /*5f80*/  @!UP0 UIADD3 UR4, UPT, UPT, -UR7, UR6, URZ ;  /* 0x0000000607048290 */ /* 0x000fe4000fffe1ff */
[----:B------:R-:W-:Y:S02]  /*5f90*/  @!UP0 UIADD3 UR6, UPT, UPT, UR7, -UR6, URZ ;  /* 0x8000000607068290 */ /* 0x000fe4000fffe0ff */
[----:B------:R-:W-:Y:S02]  /*5fa0*/  @!UP0 UIMAD UR38, UR4, UR5, UR38 ;  /* 0x00000005042682a4 */ /* 0x000fe4000f8e0226 */
[----:B------:R-:W-:Y:S02]  /*5fb0*/  @!UP0 UIMAD UR37, UR6, UR14, UR37 ;  /* 0x0000000e062582a4 */ /* 0x000fe4000f8e0225 */
[----:B------:R-:W-:Y:S09]  /*5fc0*/  ULOP3.LUT UP0, URZ, UR11, 0x3f0, URZ, 0xc0, !UPT ;  /* 0x000003f00bff7892 */ /* 0x000ff2000f80c0ff */
[----:B------:R-:W-:Y:S05]  /*5fd0*/  BRA.U !UP0, `(.L_x_98) ;  /* 0x00000001087c7547 */ /* 0x000fea000b800000 */
[----:B------:R-:W1:Y:S01]  /*5fe0*/  LDCU.64 UR8, c[0x4][0x80] ;  /* 0x01001000ff0877ac */ /* 0x000e620008000a00 */
[----:B------:R-:W-:Y:S01]  /*5ff0*/  MOV R2, 0x0 ;  /* 0x0000000000027802 */ /* 0x000fe20000000f00 */
[----:B------:R-:W-:Y:S02]  /*6000*/  HFMA2 R12, -RZ, RZ, 0, 5.9604644775390625e-08 ;  /* 0x00000001ff0c7431 */ /* 0x000fe400000001ff */
[----:B------:R-:W-:Y:S01]  /*6010*/  IMAD.MOV.U32 R8, RZ, RZ, 0x70 ;  /* 0x00000070ff087424 */ /* 0x000fe200078e00ff */
[----:B------:R2:W4:Y:S01]  /*6020*/  LDC.64 R14, c[0x4][R2] ;  /* 0x01000000020e7b82 */ /* 0x0005220000000a00 */
[----:B------:R-:W3:Y:S01]  /*6030*/  LDCU.64 UR6, c[0x4][0x88] ;  /* 0x01001100ff0677ac */ /* 0x000ee20008000a00 */
[----:B------:R-:W-:Y:S01]  /*6040*/  IMAD.MOV.U32 R13, RZ, RZ, RZ ;  /* 0x000000ffff0d7224 */ /* 0x000fe200078e00ff */
[----:B------:R-:W2:Y:S01]  /*6050*/  LDCU.64 UR4, c[0x4][0x8] ;  /* 0x01000100ff0477ac */ /* 0x000ea20008000a00 */
[----:B-1----:R-:W-:Y:S01]  /*6060*/  MOV R5, UR9 ;  /* 0x0000000900057c02 */ /* 0x002fe20008000f00 */
[----:B------:R-:W-:Y:S01]  /*6070*/  IMAD.U32 R4, RZ, RZ, UR8 ;  /* 0x00000008ff047e24 */ /* 0x000fe2000f8e00ff */
[----:B---3--:R-:W-:Y:S01]  /*6080*/  MOV R7, UR7 ;  /* 0x0000000700077c02 */ /* 0x008fe20008000f00 */
[----:B------:R-:W-:Y:S01]  /*6090*/  IMAD.U32 R6, RZ, RZ, UR6 ;  /* 0x00000006ff067e24 */ /* 0x000fe2000f8e00ff */
[----:B--2---:R-:W-:Y:S01]  /*60a0*/  MOV R11, UR5 ;  /* 0x00000005000b7c02 */ /* 0x004fe20008000f00 */
[----:B------:R-:W-:Y:S02]  /*60b0*/  IMAD.U32 R10, RZ, RZ, UR4 ;  /* 0x00000004ff0a7e24 */ /* 0x000fe4000f8e00ff */
[----:B------:R-:W-:Y:S07]  /*60c0*/  LEPC R20, `(.L_x_99) ;  /* 0x000000001014794e */ /* 0x000fee0000000000 */
[----:B----45:R-:W-:Y:S05]  /*60d0*/  CALL.ABS.NOINC R14 ;  /* 0x000000000e007343 */ /* 0x030fea0003c00000 */
.L_x_99:
[----:B------:R-:W1:Y:S01]  /*60e0*/  LDCU.64 UR8, c[0x4][0x80] ;  /* 0x01001000ff0877ac */ /* 0x000e620008000a00 */
[----:B------:R-:W2:Y:S01]  /*60f0*/  LDC.64 R2, c[0x4][R2] ;  /* 0x0100000002027b82 */ /* 0x000ea20000000a00 */
[----:B------:R-:W-:Y:S02]  /*6100*/  HFMA2 R12, -RZ, RZ, 0, 5.9604644775390625e-08 ;  /* 0x00000001ff0c7431 */ /* 0x000fe400000001ff */
[----:B------:R-:W-:Y:S02]  /*6110*/  IMAD.MOV.U32 R8, RZ, RZ, 0x70 ;  /* 0x00000070ff087424 */ /* 0x000fe400078e00ff */
[----:B------:R-:W-:Y:S01]  /*6120*/  IMAD.MOV.U32 R13, RZ, RZ, RZ ;  /* 0x000000ffff0d7224 */ /* 0x000fe200078e00ff */
[----:B------:R-:W3:Y:S01]  /*6130*/  LDCU.64 UR6, c[0x4][0x88] ;  /* 0x01001100ff0677ac */ /* 0x000ee20008000a00 */
[----:B------:R-:W4:Y:S01]  /*6140*/  LDCU.64 UR4, c[0x4][0x8] ;  /* 0x01000100ff0477ac */ /* 0x000f220008000a00 */
[----:B-1----:R-:W-:Y:S02]  /*6150*/  MOV R4, UR8 ;  /* 0x0000000800047c02 */ /* 0x002fe40008000f00 */
[----:B------:R-:W-:Y:S02]  /*6160*/  MOV R5, UR9 ;  /* 0x0000000900057c02 */ /* 0x000fe40008000f00 */
[----:B---3--:R-:W-:Y:S01]  /*6170*/  MOV R7, UR7 ;  /* 0x0000000700077c02 */ /* 0x008fe20008000f00 */
[----:B------:R-:W-:Y:S01]  /*6180*/  IMAD.U32 R6, RZ, RZ, UR6 ;  /* 0x00000006ff067e24 */ /* 0x000fe2000f8e00ff */
[----:B----4-:R-:W-:Y:S01]  /*6190*/  MOV R11, UR5 ;  /* 0x00000005000b7c02 */ /* 0x010fe20008000f00 */
[----:B------:R-:W-:Y:S02]  /*61a0*/  IMAD.U32 R10, RZ, RZ, UR4 ;  /* 0x00000004ff0a7e24 */ /* 0x000fe4000f8e00ff */
[----:B------:R-:W-:Y:S07]  /*61b0*/  LEPC R20, `(.L_x_98) ;  /* 0x000000001014794e */ /* 0x000fee0000000000 */
[----:B--2---:R-:W-:Y:S05]  /*61c0*/  CALL.ABS.NOINC R2 ;  /* 0x0000000002007343 */ /* 0x004fea0003c00000 */
.L_x_98:
[----:B------:R-:W-:Y:S02]  /*61d0*/  ISETP.NE.U32.AND P0, PT, RZ, UR60, PT ;  /* 0x0000003cff007c0c */ /* 0x000fe4000bf05070 */
[C---:B------:R-:W-:Y:S02]  /*61e0*/  ISETP.NE.U32.AND P1, PT, R54.reuse, RZ, PT ;  /* 0x000000ff3600720c */ /* 0x040fe40003f25070 */
[----:B------:R-:W-:Y:S02]  /*61f0*/  ISETP.NE.U32.AND P4, PT, R54, RZ, PT ;  /* 0x000000ff3600720c */ /* 0x000fe40003f85070 */
[----:B------:R-:W-:Y:S02]  /*6200*/  ISETP.NE.AND.EX P0, PT, RZ, UR61, PT, P0 ;  /* 0x0000003dff007c0c */ /* 0x000fe4000bf05300 */
[C---:B------:R-:W-:Y:S02]  /*6210*/  ISETP.NE.AND.EX P1, PT, R55.reuse, RZ, PT, P1 ;  /* 0x000000ff3700720c */ /* 0x040fe40003f25310 */
[----:B------:R-:W-:Y:S02]  /*6220*/  ISETP.NE.AND.EX P4, PT, R55, RZ, P0, P4 ;  /* 0x000000ff3700720c */ /* 0x000fe40000785340 */
[----:B---3--:R-:W-:Y:S02]  /*6230*/  ISETP.NE.U32.AND P5, PT, R50, RZ, PT ;  /* 0x000000ff3200720c */ /* 0x008fe40003fa5070 */
[----:B------:R-:W-:Y:S02]  /*6240*/  ISETP.NE.U32.AND P3, PT, RZ, UR60, PT ;  /* 0x0000003cff007c0c */ /* 0x000fe4000bf65070 */
[----:B------:R-:W-:Y:S02]  /*6250*/  PLOP3.LUT P2, PT, PT, PT, PT, 0x8, 0x80 ;  /* 0x000000000080781c */ /* 0x000fe40003f4e170 */
[----:B------:R-:W-:Y:S02]  /*6260*/  ISETP.NE.AND.EX P5, PT, R51, RZ, PT, P5 ;  /* 0x000000ff3300720c */ /* 0x000fe40003fa5350 */
[----:B------:R-:W-:Y:S03]  /*6270*/  ISETP.NE.AND.EX P3, PT, RZ, UR61, PT, P3 ;  /* 0x0000003dff007c0c */ /* 0x000fe6000bf65330 */
[----:B------:R-:W-:Y:S01]  /*6280*/  @!P4 PLOP3.LUT P2, PT, P1, PT, PT, 0x80, 0x8 ;  /* 0x000000000008c81c */ /* 0x000fe20000f4f070 */
[----:B------:R-:W-:Y:S01]  /*6290*/  @!UPT UIADD3 URZ, UPT, UPT, URZ, URZ, URZ ;  /* 0x000000fffffff290 */ /* 0x000fe2000fffe0ff */
[----:B------:R-:W-:Y:S11]  /*62a0*/  @!P1 BRA `(.L_x_100) ;  /* 0x0000000000309947 */ /* 0x000ff60003800000 */
[----:B------:R-:W-:Y:S01]  /*62b0*/  ISETP.NE.U32.AND P0, PT, R52, RZ, PT ;  /* 0x000000ff3400720c */ /* 0x000fe20003f05070 */
[----:B------:R-:W1:Y:S01]  /*62c0*/  LDCU.64 UR4, c[0x0][0x358] ;  /* 0x00006b00ff0477ac */ /* 0x000e620008000a00 */
[----:B------:R-:W-:Y:S02]  /*62d0*/  IMAD.MOV.U32 R56, RZ, RZ, 0x1 ;  /* 0x00000001ff387424 */ /* 0x000fe400078e00ff */
[----:B------:R-:W-:Y:S11]  /*62e0*/  ISETP.NE.AND.EX P0, PT, R53, RZ, PT, P0 ;  /* 0x000000ff3500720c */ /* 0x000ff60003f05300 */
[----:B------:R-:W-:Y:S02]  /*62f0*/  @!UPT UIADD3 URZ, UPT, UPT, URZ, URZ, URZ ;  /* 0x000000fffffff290 */ /* 0x000fe4000fffe0ff */
[----:B------:R-:W2:Y:S01]  /*6300*/  @P0 LDC.64 R2, c[0x0][0x888] ;  /* 0x00022200ff020b82 */ /* 0x000ea20000000a00 */
[----:B------:R-:W-:Y:S04]  /*6310*/  @P0 IMAD R0, R54, UR36, RZ ;  /* 0x0000002436000c24 */ /* 0x000fe8000f8e02ff */
[----:B--2---:R-:W-:Y:S04]  /*6320*/  @P0 IMAD.WIDE R2, R0, 0x4, R2 ;  /* 0x0000000400020825 */ /* 0x004fe800078e0202 */
[----:B------:R-:W-:Y:S01]  /*6330*/  HFMA2 R0, -RZ, RZ, 0, 5.9604644775390625e-08 ;  /* 0x00000001ff007431 */ /* 0x000fe200000001ff */
[----:B-1---5:R1:W5:Y:S04]  /*6340*/  @P0 LDG.E R26, desc[UR4][R2.64] ;  /* 0x00000004021a0981 */ /* 0x022368000c1e1900 */
[----:B------:R-:W-:Y:S01]  /*6350*/  @!P0 PRMT R56, R0, 0x7610, R56 ;  /* 0x0000761000388816 */ /* 0x000fe20000000038 */
[----:B-1----:R-:W2:Y:S06]  /*6360*/  @!P0 LDC R26, c[0x0][0x880] ;  /* 0x00022000ff1a8b82 */ /* 0x002eac0000000800 */
.L_x_100:
[----:B------:R-:W-:Y:S05]  /*6370*/  @!P5 BRA `(.L_x_101) ;  /* 0x000000000024d947 */ /* 0x000fea0003800000 */
[----:B------:R-:W-:Y:S01]  /*6380*/  ISETP.NE.U32.AND P0, PT, R48, RZ, PT ;  /* 0x000000ff3000720c */ /* 0x000fe20003f05070 */
[----:B------:R-:W1:Y:S03]  /*6390*/  LDCU.64 UR4, c[0x0][0x358] ;  /* 0x00006b00ff0477ac */ /* 0x000e660008000a00 */
[----:B------:R-:W-:Y:S11]  /*63a0*/  ISETP.NE.AND.EX P0, PT, R49, RZ, PT, P0 ;  /* 0x000000ff3100720c */ /* 0x000ff60003f05300 */
[----:B------:R-:W-:Y:S02]  /*63b0*/  @!UPT UIADD3 URZ, UPT, UPT, URZ, URZ, URZ ;  /* 0x000000fffffff290 */ /* 0x000fe4000fffe0ff */
[----:B------:R-:W3:Y:S01]  /*63c0*/  @P0 LDC.64 R2, c[0x0][0x8a8] ;  /* 0x00022a00ff020b82 */ /* 0x000ee20000000a00 */
[----:B------:R-:W-:Y:S04]  /*63d0*/  @P0 IMAD R0, R50, UR36, RZ ;  /* 0x0000002432000c24 */ /* 0x000fe8000f8e02ff */
[----:B---3--:R-:W-:Y:S05]  /*63e0*/  @P0 IMAD.WIDE R2, R0, 0x4, R2 ;  /* 0x0000000400020825 */ /* 0x008fea00078e0202 */
[----:B-1---5:R1:W5:Y:S02]  /*63f0*/  @P0 LDG.E R24, desc[UR4][R2.64] ;  /* 0x0000000402180981 */ /* 0x022364000c1e1900 */
[----:B-1----:R-:W3:Y:S02]  /*6400*/  @!P0 LDC R24, c[0x0][0x8a0] ;  /* 0x00022800ff188b82 */ /* 0x002ee40000000800 */
.L_x_101:
[----:B--2--5:R-:W-:Y:S01]  /*6410*/  FSETP.NEU.AND P0, PT, R26, RZ, PT ;  /* 0x000000ff1a00720b */ /* 0x024fe20003f0d000 */
[----:B------:R-:W-:Y:S01]  /*6420*/  IMAD.U32 R2, RZ, RZ, UR46 ;  /* 0x0000002eff027e24 */ /* 0x000fe2000f8e00ff */
[----:B------:R-:W-:Y:S01]  /*6430*/  SEL R5, RZ, 0xffffffff, P3 ;  /* 0xffffffffff057807 */ /* 0x000fe20001800000 */
[----:B------:R-:W-:Y:S01]  /*6440*/  ULOP3.LUT UR4, UR55, 0x1, URZ, 0x3c, !UPT ;  /* 0x0000000137047892 */ /* 0x000fe2000f8e3cff */
[----:B------:R-:W-:Y:S01]  /*6450*/  @!P4 LOP3.LUT P3, RZ, R56, 0xff, RZ, 0xc0, !PT ;  /* 0x000000ff38ffc812 */ /* 0x000fe2000786c0ff */
[----:B------:R-:W-:Y:S01]  /*6460*/  BSSY B1, `(.L_x_102) ;  /* 0x000004a000017945 */ /* 0x000fe20003800000 */
[----:B------:R-:W-:Y:S01]  /*6470*/  @!P4 SEL R0, RZ, 0xffffffff, P0 ;  /* 0xffffffffff00c807 */ /* 0x000fe20000000000 */
[----:B------:R-:W-:Y:S01]  /*6480*/  IMAD.MOV.U32 R76, RZ, RZ, 0x1 ;  /* 0x00000001ff4c7424 */ /* 0x000fe200078e00ff */
[----:B------:R-:W-:Y:S01]  /*6490*/  LEA R2, R2, UR44, 0x3 ;  /* 0x0000002c02027c11 */ /* 0x000fe2000f8e18ff */
[----:B------:R-:W-:Y:S01]  /*64a0*/  IMAD.U32 R74, RZ, RZ, UR4 ;  /* 0x00000004ff4a7e24 */ /* 0x000fe2000f8e00ff */
[----:B------:R-:W-:Y:S01]  /*64b0*/  @P2 SEL R0, R5, R0, !P3 ;  /* 0x0000000005002207 */ /* 0x000fe20005800000 */
[----:B------:R-:W-:Y:S01]  /*64c0*/  IMAD.U32 R75, RZ, RZ, UR46 ;  /* 0x0000002eff4b7e24 */ /* 0x000fe2000f8e00ff */
[----:B------:R-:W-:Y:S02]  /*64d0*/  LEA R73, R22, UR44, 0x3 ;  /* 0x0000002c16497c11 */ /* 0x000fe4000f8e18ff */
[----:B------:R-:W-:Y:S02]  /*64e0*/  CS2R R46, SRZ ;  /* 0x00000000002e7805 */ /* 0x000fe4000001ff00 */
[----:B------:R-:W-:Y:S02]  /*64f0*/  @!P4 LOP3.LUT R0, R0, 0x1, RZ, 0xc0, !PT ;  /* 0x000000010000c812 */ /* 0x000fe400078ec0ff */
[----:B------:R-:W-:Y:S02]  /*6500*/  CS2R R44, SRZ ;  /* 0x00000000002c7805 */ /* 0x000fe4000001ff00 */
[----:B------:R-:W-:Y:S02]  /*6510*/  SHF.L.U32 R3, R63, 0x1f, RZ ;  /* 0x0000001f3f037819 */ /* 0x000fe400000006ff */
[----:B------:R-:W-:Y:S02]  /*6520*/  CS2R R42, SRZ ;  /* 0x00000000002a7805 */ /* 0x000fe4000001ff00 */
[----:B------:R-:W-:Y:S02]  /*6530*/  ISETP.NE.U32.OR P5, PT, R0, 0x1, P4 ;  /* 0x000000010000780c */ /* 0x000fe400027a5470 */
[----:B------:R-:W-:Y:S02]  /*6540*/  CS2R R40, SRZ ;  /* 0x0000000000287805 */ /* 0x000fe4000001ff00 */
[----:B------:R-:W-:Y:S02]  /*6550*/  LEA.HI R25, R22, R22, RZ, 0x1 ;  /* 0x0000001616197211 */ /* 0x000fe400078f08ff */
[----:B------:R-:W-:Y:S02]  /*6560*/  CS2R R38, SRZ ;  /* 0x0000000000267805 */ /* 0x000fe4000001ff00 */
[----:B------:R-:W-:Y:S02]  /*6570*/  LOP3.LUT P4, R60, R56, 0xff, RZ, 0xc0, !PT ;  /* 0x000000ff383c7812 */ /* 0x000fe4000788c0ff */
[----:B------:R-:W-:Y:S02]  /*6580*/  CS2R R36, SRZ ;  /* 0x0000000000247805 */ /* 0x000fe4000001ff00 */
[----:B------:R-:W-:Y:S02]  /*6590*/  SEL R4, RZ, 0xffffffff, P0 ;  /* 0xffffffffff047807 */ /* 0x000fe40000000000 */
[----:B------:R-:W-:Y:S02]  /*65a0*/  CS2R R34, SRZ ;  /* 0x0000000000227805 */ /* 0x000fe4000001ff00 */
[----:B------:R-:W-:Y:S02]  /*65b0*/  P2R R70, PR, RZ, 0x20 ;  /* 0x00000020ff467803 */ /* 0x000fe40000000000 */
[----:B------:R-:W-:Y:S02]  /*65c0*/  CS2R R32, SRZ ;  /* 0x0000000000207805 */ /* 0x000fe4000001ff00 */
[----:B------:R-:W-:Y:S02]  /*65d0*/  @P1 SEL R4, R5, R4, !P4 ;  /* 0x0000000405041207 */ /* 0x000fe40006000000 */
[----:B------:R-:W-:Y:S02]  /*65e0*/  @P5 SHF.L.U32 R0, R74, 0x1f, RZ ;  /* 0x0000001f4a005819 */ /* 0x000fe400000006ff */
[----:B------:R-:W-:Y:S02]  /*65f0*/  LOP3.LUT R4, R4, 0x1, RZ, 0xc0, !PT ;  /* 0x0000000104047812 */ /* 0x000fe400078ec0ff */
[----:B------:R1:W2:Y:S02]  /*6600*/  @P5 SYNCS.PHASECHK.TRANS64.TRYWAIT P3, [R2+URZ+0xc0], R0 ;  /* 0x0000c000020055a7 */ /* 0x0002a400080611ff */
[----:B------:R-:W-:Y:S04]  /*6610*/  ISETP.NE.U32.AND P0, PT, R4, 0x1, PT ;  /* 0x000000010400780c */ /* 0x000fe80003f05070 */
[----:B------:R-:W-:Y:S01]  /*6620*/  P2R R77, PR, RZ, 0x1 ;  /* 0x00000001ff4d7803 */ /* 0x000fe20000000000 */
[----:B------:R4:W3:Y:S01]  /*6630*/  SYNCS.PHASECHK.TRANS64.TRYWAIT P2, [R73+URZ+0x120], R3 ;  /* 0x00012003490075a7 */ /* 0x0008e200080411ff */
[C---:B-1----:R-:W-:Y:S01]  /*6640*/  IMAD.SHL.U32 R0, R25.reuse, 0x20, RZ ;  /* 0x0000002019007824 */ /* 0x042fe200078e00ff */
[----:B------:R-:W-:Y:S04]  /*6650*/  LOP3.LUT R25, R25, 0xffe, RZ, 0xc0, !PT ;  /* 0x00000ffe19197812 */ /* 0x000fe800078ec0ff */
[----:B------:R-:W-:Y:S01]  /*6660*/  LOP3.LUT R0, R0, 0xffffffc0, RZ, 0xc0, !PT ;  /* 0xffffffc000007812 */ /* 0x000fe200078ec0ff */
[----:B------:R-:W-:Y:S04]  /*6670*/  IMAD.IADD R25, R22, 0x1, -R25 ;  /* 0x0000000116197824 */ /* 0x000fe800078e0a19 */
[----:B------:R-:W-:Y:S04]  /*6680*/  IMAD.IADD R0, R23, 0x1, R0 ;  /* 0x0000000117007824 */ /* 0x000fe800078e0200 */
[----:B------:R-:W-:Y:S01]  /*6690*/  IMAD R25, R25, 0x100000, R0 ;  /* 0x0010000019197824 */ /* 0x000fe200078e0200 */
[----:B--2---:R-:W-:Y:S01]  /*66a0*/  @P5 SEL R76, RZ, 0x1, !P3 ;  /* 0x00000001ff4c5807 */ /* 0x004fe20005800000 */
[----:B----4-:R-:W-:Y:S06]  /*66b0*/  @!P5 BRA `(.L_x_103) ;  /* 0x000000000090d947 */ /* 0x010fec0003800000 */
[----:B------:R-:W-:Y:S01]  /*66c0*/  HFMA2 R39, -RZ, RZ, 0, 0 ;  /* 0x00000000ff277431 */ /* 0x000fe200000001ff */
[----:B------:R-:W-:Y:S01]  /*66d0*/  ISETP.NE.AND P0, PT, R76, RZ, PT ;  /* 0x000000ff4c00720c */ /* 0x000fe20003f05270 */
[----:B------:R-:W-:Y:S01]  /*66e0*/  IMAD.U32 R5, RZ, RZ, UR46 ;  /* 0x0000002eff057e24 */ /* 0x000fe2000f8e00ff */
[----:B------:R-:W-:Y:S11]  /*66f0*/  BSSY B0, `(.L_x_104) ;  /* 0x0000005000007945 */ /* 0x000ff60003800000 */
[----:B------:R-:W-:Y:S05]  /*6700*/  @P0 BRA `(.L_x_105) ;  /* 0x00000000000c0947 */ /* 0x000fea0003800000 */
[----:B------:R-:W-:Y:S04]  /*6710*/  SHF.L.U32 R0, R74, 0x1f, RZ ;  /* 0x0000001f4a007819 */ /* 0x000fe800000006ff */
[----:B------:R-:W1:Y:S02]  /*6720*/  SYNCS.PHASECHK.TRANS64.TRYWAIT P0, [R2+URZ+0xc0], R0 ;  /* 0x0000c000020075a7 */ /* 0x000e6400080011ff */
[----:B-1----:R-:W-:Y:S05]  /*6730*/  @!P0 BRA `(.L_x_106) ;  /* 0x00000020001c8947 */ /* 0x002fea0003800000 */
.L_x_105:
[----:B------:R-:W-:Y:S05]  /*6740*/  BSYNC B0 ;  /* 0x0000000000007941 */ /* 0x000fea0003800000 */
.L_x_104:
[----:B------:R-:W-:Y:S01]  /*6750*/  ISETP.NE.AND P0, PT, R77, RZ, PT ;  /* 0x000000ff4d00720c */ /* 0x000fe20003f05270 */
[----:B------:R-:W-:Y:S01]  /*6760*/  IMAD.MOV.U32 R38, RZ, RZ, RZ ;  /* 0x000000ffff267224 */ /* 0x000fe200078e00ff */
[----:B------:R-:W-:Y:S02]  /*6770*/  CS2R R36, SRZ ;  /* 0x0000000000247805 */ /* 0x000fe4000001ff00 */
[----:B------:R-:W-:Y:S02]  /*6780*/  CS2R R34, SRZ ;  /* 0x0000000000227805 */ /* 0x000fe4000001ff00 */
[----:B------:R-:W-:Y:S02]  /*6790*/  CS2R R32, SRZ ;  /* 0x0000000000207805 */ /* 0x000fe4000001ff00 */
[----:B------:R-:W-:Y:S02]  /*67a0*/  CS2R R42, SRZ ;  /* 0x00000000002a7805 */ /* 0x000fe4000001ff00 */
[----:B------:R-:W-:Y:S02]  /*67b0*/  CS2R R40, SRZ ;  /* 0x0000000000287805 */ /* 0x000fe4000001ff00 */
[----:B------:R-:W-:Y:S02]  /*67c0*/  CS2R R46, SRZ ;  /* 0x00000000002e7805 */ /* 0x000fe4000001ff00 */
[----:B------:R-:W-:Y:S01]  /*67d0*/  CS2R R44, SRZ ;  /* 0x00000000002c7805 */ /* 0x000fe2000001ff00 */
[----:B------:R-:W-:Y:S01]  /*67e0*/  @P0 IMAD R5, R5, 0x800, R27 ;  /* 0x0000080005050824 */ /* 0x000fe200078e021b */
[----:B------:R-:W-:Y:S05]  /*67f0*/  @P0 WARPSYNC.ALL ;  /* 0x0000000000000948 */ /* 0x000fea0003800000 */
[----:B------:R-:W-:Y:S01]  /*6800*/  @P0 LEA R5, R5, UR44, 0x2 ;  /* 0x0000002c05050c11 */ /* 0x000fe2000f8e10ff */
[----:B------:R-:W-:Y:S04]  /*6810*/  UIADD3 UR4, UPT, UPT, UR46, 0x1, URZ ;  /* 0x000000012e047890 */ /* 0x000fe8000fffe0ff */
[----:B------:R2:W4:Y:S01]  /*6820*/  @P0 LDSM.16.M88.4 R32, [R5+0x400] ;  /* 0x000400000520083b */ /* 0x0005220000000200 */
[----:B------:R-:W-:Y:S01]  /*6830*/  @P0 VIADD R4, R5, 0x400 ;  /* 0x0000040005040836 */ /* 0x000fe20000000000 */
[----:B------:R-:W-:Y:S01]  /*6840*/  UISETP.NE.AND UP0, UPT, UR4, 0x3, UPT ;  /* 0x000000030400788c */ /* 0x000fe2000bf05270 */
[C-C-:B-1----:R-:W-:Y:S02]  /*6850*/  @P0 IMAD R2, R65.reuse, 0x4, R5.reuse ;  /* 0x0000000441020824 */ /* 0x142fe400078e0205 */
[C---:B------:R-:W-:Y:S01]  /*6860*/  @P0 IMAD R4, R64.reuse, 0x4, R4 ;  /* 0x0000000440040824 */ /* 0x040fe200078e0204 */
[----:B------:R-:W-:Y:S01]  /*6870*/  USEL UR5, URZ, 0x1, UP0 ;  /* 0x00000001ff057887 */ /* 0x000fe20008000000 */
[----:B------:R-:W-:Y:S01]  /*6880*/  @P0 IMAD R0, R64, 0x4, R5 ;  /* 0x0000000440000824 */ /* 0x000fe200078e0205 */
[----:B------:R2:W1:Y:S01]  /*6890*/  @P0 LDSM.16.M88.4 R36, [R2+0x400] ;  /* 0x000400000224083b */ /* 0x0004620000000200 */
[----:B------:R-:W-:Y:S01]  /*68a0*/  @P0 IMAD R4, R65, 0x4, R4 ;  /* 0x0000000441040824 */ /* 0x000fe200078e0204 */
[----:B------:R-:W-:Y:S02]  /*68b0*/  USEL UR4, UR4, URZ, UP0 ;  /* 0x000000ff04047287 */ /* 0x000fe40008000000 */
[----:B------:R2:W1:Y:S01]  /*68c0*/  @P0 LDSM.16.M88.4 R40, [R0+0x400] ;  /* 0x000400000028083b */ /* 0x0004620000000200 */
[----:B------:R-:W-:Y:S03]  /*68d0*/  LOP3.LUT R74, R74, UR5, RZ, 0x3c, !PT ;  /* 0x000000054a4a7c12 */ /* 0x000fe6000f8e3cff */
[----:B------:R2:W1:Y:S01]  /*68e0*/  @P0 LDSM.16.M88.4 R44, [R4] ;  /* 0x00000000042c083b */ /* 0x0004620000000200 */
[----:B------:R-:W-:Y:S03]  /*68f0*/  IMAD.U32 R75, RZ, RZ, UR4 ;  /* 0x00000004ff4b7e24 */ /* 0x000fe6000f8e00ff */
.L_x_103:
[----:B------:R-:W-:Y:S05]  /*6900*/  BSYNC B1 ;  /* 0x0000000000017941 */ /* 0x000fea0003800000 */
.L_x_102:
[----:B--2---:R-:W-:Y:S04]  /*6910*/  SHF.R.U32.HI R0, RZ, 0x15, R25 ;  /* 0x00000015ff007819 */ /* 0x004fe80000011619 */
[----:B------:R-:W-:Y:S01]  /*6920*/  LOP3.LUT P0, RZ, R0, 0x3, R57, 0x48, !PT ;  /* 0x0000000300ff7812 */ /* 0x000fe20007804839 */
[----:B------:R-:W-:Y:S01]  /*6930*/  @!UPT UIADD3 URZ, UPT, UPT, URZ, URZ, URZ ;  /* 0x000000fffffff290 */ /* 0x000fe2000fffe0ff */
[----:B---3--:R-:W-:Y:S11]  /*6940*/  @P2 BRA `(.L_x_107) ;  /* 0x0000000000082947 */ /* 0x008ff60003800000 */
[----:B------:R-:W2:Y:S02]  /*6950*/  SYNCS.PHASECHK.TRANS64.TRYWAIT P1, [R73+URZ+0x120], R3 ;  /* 0x00012003490075a7 */ /* 0x000ea400080211ff */
[----:B--2---:R-:W-:Y:S05]  /*6960*/  @!P1 BRA `(.L_x_108) ;  /* 0x0000001c00a49947 */ /* 0x004fea0003800000 */
.L_x_107:
[----:B------:R-:W-:Y:S05]  /*6970*/  @!P0 BRA `(.L_x_109) ;  /* 0x0000000000408947 */ /* 0x000fea0003800000 */
[----:B------:R-:W3:Y:S01]  /*6980*/  LDCU.64 UR8, c[0x4][0x70] ;  /* 0x01000e00ff0877ac */ /* 0x000ee20008000a00 */
[----:B--2---:R-:W-:Y:S01]  /*6990*/  MOV R3, 0x0 ;  /* 0x0000000000037802 */ /* 0x004fe20000000f00 */
[----:B------:R-:W-:Y:S02]  /*69a0*/  HFMA2 R12, -RZ, RZ, 0, 5.9604644775390625e-08 ;  /* 0x00000001ff0c7431 */ /* 0x000fe400000001ff */
[----:B------:R-:W-:Y:S02]  /*69b0*/  IMAD.MOV.U32 R8, RZ, RZ, 0x192 ;  /* 0x00000192ff087424 */ /* 0x000fe400078e00ff */
[----:B------:R-:W-:Y:S01]  /*69c0*/  IMAD.MOV.U32 R13, RZ, RZ, RZ ;  /* 0x000000ffff0d7224 */ /* 0x000fe200078e00ff */
[----:B------:R-:W2:Y:S01]  /*69d0*/  LDCU.64 UR6, c[0x4][0x78] ;  /* 0x01000f00ff0677ac */ /* 0x000ea20008000a00 */
[----:B------:R-:W1:Y:S01]  /*69e0*/  LDC.64 R2, c[0x4][R3] ;  /* 0x0100000003027b82 */ /* 0x000e620000000a00 */
[----:B------:R-:W5:Y:S01]  /*69f0*/  LDCU.64 UR4, c[0x4][0x10] ;  /* 0x01000200ff0477ac */ /* 0x000f620008000a00 */
[----:B---3--:R-:W-:Y:S01]  /*6a00*/  MOV R5, UR9 ;  /* 0x0000000900057c02 */ /* 0x008fe20008000f00 */
[----:B------:R-:W-:Y:S01]  /*6a10*/  IMAD.U32 R4, RZ, RZ, UR8 ;  /* 0x00000008ff047e24 */ /* 0x000fe2000f8e00ff */
[----:B--2---:R-:W-:Y:S01]  /*6a20*/  MOV R7, UR7 ;  /* 0x0000000700077c02 */ /* 0x004fe20008000f00 */
[----:B------:R-:W-:Y:S01]  /*6a30*/  IMAD.U32 R6, RZ, RZ, UR6 ;  /* 0x00000006ff067e24 */ /* 0x000fe2000f8e00ff */
[----:B-----5:R-:W-:Y:S01]  /*6a40*/  MOV R11, UR5 ;  /* 0x00000005000b7c02 */ /* 0x020fe20008000f00 */
[----:B------:R-:W-:Y:S02]  /*6a50*/  IMAD.U32 R10, RZ, RZ, UR4 ;  /* 0x00000004ff0a7e24 */ /* 0x000fe4000f8e00ff */
[----:B------:R-:W-:Y:S07]  /*6a60*/  LEPC R20, `(.L_x_109) ;  /* 0x000000001014794e */ /* 0x000fee0000000000 */
[----:B-1--4-:R-:W-:Y:S05]  /*6a70*/  CALL.ABS.NOINC R2 ;  /* 0x0000000002007343 */ /* 0x012fea0003c00000 */
.L_x_109:
[----:B------:R-:W-:Y:S05]  /*6a80*/  WARPSYNC.ALL ;  /* 0x0000000000007948 */ /* 0x000fea0003800000 */
[----:B------:R-:W-:Y:S01]  /*6a90*/  R2UR UR4, R25 ;  /* 0x00000000190472ca */ /* 0x000fe200000e0000 */
[----:B------:R-:W-:Y:S01]  /*6aa0*/  BSSY.RECONVERGENT B0, `(.L_x_110) ;  /* 0x000003f000007945 */ /* 0x000fe20003800200 */
[----:B------:R-:W-:Y:S02]  /*6ab0*/  MOV R20, UR46 ;  /* 0x0000002e00147c02 */ /* 0x000fe40008000f00 */
[----:B------:R-:W-:Y:S02]  /*6ac0*/  SHF.L.U32 R71, R65, 0x2, RZ ;  /* 0x0000000241477819 */ /* 0x000fe400000006ff */
[----:B------:R-:W-:Y:S02]  /*6ad0*/  LEA R20, R20, R27, 0xb ;  /* 0x0000001b14147211 */ /* 0x000fe400078e58ff */
[----:B------:R-:W-:Y:S02]  /*6ae0*/  SHF.L.U32 R72, R64, 0x2, RZ ;  /* 0x0000000240487819 */ /* 0x000fe400000006ff */
[----:B------:R-:W-:Y:S02]  /*6af0*/  LEA R20, R20, UR44, 0x2 ;  /* 0x0000002c14147c11 */ /* 0x000fe4000f8e10ff */
[----:B------:R-:W-:Y:S01]  /*6b00*/  ISETP.NE.AND P0, PT, R66, RZ, PT ;  /* 0x000000ff4200720c */ /* 0x000fe20003f05270 */
[----:B------:R-:W3:Y:S02]  /*6b10*/  LDTM.16dp128bit.x8 R4, tmem[UR4] ;  /* 0x00000004000479ee */ /* 0x000ee40008180000 */
[C---:B---3--:R-:W-:Y:S01]  /*6b20*/  FMUL R0, R24.reuse, R4 ;  /* 0x0000000418007220 */ /* 0x048fe20000400000 */
[C---:B------:R-:W-:Y:S01]  /*6b30*/  FMUL R2, R24.reuse, R5 ;  /* 0x0000000518027220 */ /* 0x040fe20000400000 */
[C---:B--2---:R-:W-:Y:S01]  /*6b40*/  FMUL R3, R24.reuse, R6 ;  /* 0x0000000618037220 */ /* 0x044fe20000400000 */
[----:B------:R-:W-:Y:S01]  /*6b50*/  FMUL R7, R24, R7 ;  /* 0x0000000718077220 */ /* 0x000fe20000400000 */
[----:B----4-:R-:W-:Y:S01]  /*6b60*/  FFMA R28, R26, R32, R0 ;  /* 0x000000201a1c7223 */ /* 0x010fe20000000000 */
[----:B------:R-:W-:Y:S01]  /*6b70*/  FMUL R4, R24, R8 ;  /* 0x0000000818047220 */ /* 0x000fe20000400000 */
[----:B------:R-:W-:Y:S01]  /*6b80*/  FFMA R29, R26, R33, R2 ;  /* 0x000000211a1d7223 */ /* 0x000fe20000000002 */
[----:B------:R-:W-:Y:S01]  /*6b90*/  FMUL R5, R24, R9 ;  /* 0x0000000918057220 */ /* 0x000fe20000400000 */
[----:B------:R-:W-:Y:S01]  /*6ba0*/  FFMA R30, R26, R34, R3 ;  /* 0x000000221a1e7223 */ /* 0x000fe20000000003 */
[----:B------:R-:W-:Y:S01]  /*6bb0*/  FMUL R6, R24, R10 ;  /* 0x0000000a18067220 */ /* 0x000fe20000400000 */
[----:B------:R-:W-:Y:S01]  /*6bc0*/  FFMA R31, R26, R35, R7 ;  /* 0x000000231a1f7223 */ /* 0x000fe20000000007 */
[----:B------:R-:W-:Y:S01]  /*6bd0*/  FMUL R11, R24, R11 ;  /* 0x0000000b180b7220 */ /* 0x000fe20000400000 */
[----:B-1----:R-:W-:Y:S01]  /*6be0*/  FFMA R4, R26, R36, R4 ;  /* 0x000000241a047223 */ /* 0x002fe20000000004 */
[----:B------:R-:W-:Y:S01]  /*6bf0*/  FMUL R8, R24, R12 ;  /* 0x0000000c18087220 */ /* 0x000fe20000400000 */
[----:B------:R-:W-:Y:S01]  /*6c00*/  FFMA R5, R26, R37, R5 ;  /* 0x000000251a057223 */ /* 0x000fe20000000005 */
[----:B------:R1:W-:Y:S01]  /*6c10*/  STSM.16.M88.4 [R20+0x400], R28 ;  /* 0x0004001c14007844 */ /* 0x0003e20000000200 */
[----:B------:R-:W-:Y:S01]  /*6c20*/  FMUL R9, R24, R13 ;  /* 0x0000000d18097220 */ /* 0x000fe20000400000 */
[----:B------:R-:W-:Y:S01]  /*6c30*/  FFMA R6, R26, R38, R6 ;  /* 0x000000261a067223 */ /* 0x000fe20000000006 */
[C---:B------:R-:W-:Y:S01]  /*6c40*/  FMUL R10, R24.reuse, R14 ;  /* 0x0000000e180a7220 */ /* 0x040fe20000400000 */
[----:B------:R-:W-:Y:S01]  /*6c50*/  FMUL R13, R24, R17 ;  /* 0x00000011180d7220 */ /* 0x000fe20000400000 */
[C---:B------:R-:W-:Y:S01]  /*6c60*/  IADD3 R17, PT, PT, R71.reuse, 0x400, R20 ;  /* 0x0000040047117810 */ /* 0x040fe20007ffe014 */
[----:B------:R-:W-:Y:S01]  /*6c70*/  FFMA R7, R26, R39, R11 ;  /* 0x000000271a077223 */ /* 0x000fe2000000000b */
[----:B------:R-:W-:Y:S01]  /*6c80*/  FMUL R15, R24, R15 ;  /* 0x0000000f180f7220 */ /* 0x000fe20000400000 */
[----:B------:R-:W-:Y:S01]  /*6c90*/  FFMA R8, R26, R40, R8 ;  /* 0x000000281a087223 */ /* 0x000fe20000000008 */
[----:B------:R-:W-:Y:S01]  /*6ca0*/  FMUL R12, R24, R16 ;  /* 0x00000010180c7220 */ /* 0x000fe20000400000 */
[C---:B------:R-:W-:Y:S01]  /*6cb0*/  FFMA R9, R26.reuse, R41, R9 ;  /* 0x000000291a097223 */ /* 0x040fe20000000009 */
[----:B------:R1:W-:Y:S01]  /*6cc0*/  STSM.16.M88.4 [R17], R4 ;  /* 0x0000000411007844 */ /* 0x0003e20000000200 */
[----:B------:R-:W-:Y:S01]  /*6cd0*/  FFMA R10, R26, R42, R10 ;  /* 0x0000002a1a0a7223 */ /* 0x000fe2000000000a */
[----:B------:R-:W-:Y:S01]  /*6ce0*/  FMUL R14, R24, R18 ;  /* 0x00000012180e7220 */ /* 0x000fe20000400000 */
[----:B------:R-:W-:Y:S01]  /*6cf0*/  IADD3 R16, PT, PT, R72, 0x400, R20 ;  /* 0x0000040048107810 */ /* 0x000fe20007ffe014 */
[----:B------:R-:W-:Y:S01]  /*6d00*/  FFMA R11, R26, R43, R15 ;  /* 0x0000002b1a0b7223 */ /* 0x000fe2000000000f */
[----:B------:R-:W-:Y:S01]  /*6d10*/  FMUL R19, R24, R19 ;  /* 0x0000001318137220 */ /* 0x000fe20000400000 */
[C---:B------:R-:W-:Y:S01]  /*6d20*/  FFMA R12, R26.reuse, R44, R12 ;  /* 0x0000002c1a0c7223 */ /* 0x040fe2000000000c */
[C---:B------:R-:W-:Y:S01]  /*6d30*/  FFMA R13, R26.reuse, R45, R13 ;  /* 0x0000002d1a0d7223 */ /* 0x040fe2000000000d */
[C---:B------:R-:W-:Y:S01]  /*6d40*/  FFMA R14, R26.reuse, R46, R14 ;  /* 0x0000002e1a0e7223 */ /* 0x040fe2000000000e */
[----:B------:R1:W-:Y:S01]  /*6d50*/  STSM.16.M88.4 [R16], R8 ;  /* 0x0000000810007844 */ /* 0x0003e20000000200 */
[----:B------:R-:W-:Y:S01]  /*6d60*/  IADD3 R0, PT, PT, R71, R16, RZ ;  /* 0x0000001047007210 */ /* 0x000fe20007ffe0ff */
[----:B------:R-:W-:Y:S05]  /*6d70*/  FFMA R15, R26, R47, R19 ;  /* 0x0000002f1a0f7223 */ /* 0x000fea0000000013 */
[----:B------:R1:W-:Y:S01]  /*6d80*/  STSM.16.M88.4 [R0], R12 ;  /* 0x0000000c00007844 */ /* 0x0003e20000000200 */
[----:B------:R-:W-:Y:S01]  /*6d90*/  @!PT LDS RZ, [RZ] ;  /* 0x00000000fffff984 */ /* 0x000fe20000000800 */
[----:B------:R-:W-:Y:S01]  /*6da0*/  @!PT LDS RZ, [RZ] ;  /* 0x00000000fffff984 */ /* 0x000fe20000000800 */
[----:B------:R-:W-:Y:S01]  /*6db0*/  @!PT LDS RZ, [RZ] ;  /* 0x00000000fffff984 */ /* 0x000fe20000000800 */
[----:B------:R-:W-:Y:S01]  /*6dc0*/  @!PT LDS RZ, [RZ] ;  /* 0x00000000fffff984 */ /* 0x000fe20000000800 */
[----:B------:R2:W-:Y:S06]  /*6dd0*/  MEMBAR.ALL.CTA ;  /* 0x0000000000007992 */ /* 0x0005ec0000008000 */
[----:B--2---:R-:W2:Y:S02]  /*6de0*/  FENCE.VIEW.ASYNC.S ;  /* 0x00000000000073c6 */ /* 0x004ea40000000000 */
[----:B--2---:R-:W-:Y:S06]  /*6df0*/  BAR.SYNC.DEFER_BLOCKING 0x1, 0x80 ;  /* 0x0042000000007b1d */ /* 0x004fec0000010000 */
[----:B------:R-:W-:Y:S05]  /*6e00*/  @P0 BRA `(.L_x_111) ;  /* 0x0000000000200947 */ /* 0x000fea0003800000 */
[----:B------:R-:W2:Y:S01]  /*6e10*/  LDCU.64 UR6, c[0x0][0x348] ;  /* 0x00006900ff0677ac */ /* 0x000ea20008000a00 */
[----:B------:R-:W-:Y:S01]  /*6e20*/  ULEA UR5, UR46, UR44, 0xd ;  /* 0x0000002c2e057291 */ /* 0x000fe2000f8e68ff */
[----:B------:R-:W-:Y:S03]  /*6e30*/  UMOV UR51, UR36 ;  /* 0x0000002400337c82 */ /* 0x000fe60008000000 */
[----:B------:R-:W-:Y:S02]  /*6e40*/  UIADD3 UR48, UPT, UPT, UR5, 0x400, URZ ;  /* 0x0000040005307890 */ /* 0x000fe4000fffe0ff */
[----:B--2---:R-:W-:Y:S04]  /*6e50*/  UIADD3 UR4, UP0, UPT, UR6, 0x680, URZ ;  /* 0x0000068006047890 */ /* 0x004fe8000ff1e0ff */
[----:B------:R-:W-:Y:S09]  /*6e60*/  UIADD3.X UR5, UPT, UPT, URZ, UR7, URZ, UP0, !UPT ;  /* 0x00000007ff057290 */ /* 0x000ff200087fe4ff */
[----:B------:R2:W-:Y:S02]  /*6e70*/  UTMASTG.3D [UR48], [UR4] ;  /* 0x00000030040073b5 */ /* 0x0005e40008010000 */
[----:B--2---:R0:W-:Y:S02]  /*6e80*/  UTMACMDFLUSH ;  /* 0x00000000000079b7 */ /* 0x0041e40000000000 */
.L_x_111:
[----:B------:R-:W-:Y:S05]  /*6e90*/  BSYNC.RECONVERGENT B0 ;  /* 0x0000000000007941 */ /* 0x000fea0003800200 */
.L_x_110:
[----:B------:R-:W-:Y:S01]  /*6ea0*/  UIADD3 UR47, UPT, UPT, UR46, 0x1, URZ ;  /* 0x000000012e2f7890 */ /* 0x000fe2000fffe0ff */
[----:B------:R-:W-:Y:S03]  /*6eb0*/  BSSY.RECONVERGENT B0, `(.L_x_112) ;  /* 0x0000005000007945 */ /* 0x000fe60003800200 */
[----:B------:R-:W-:Y:S04]  /*6ec0*/  UISETP.NE.AND UP0, UPT, UR47, 0x3, UPT ;  /* 0x000000032f00788c */ /* 0x000fe8000bf05270 */
[----:B------:R-:W-:Y:S01]  /*6ed0*/  USEL UR45, UR47, URZ, UP0 ;  /* 0x000000ff2f2d7287 */ /* 0x000fe20008000000 */
[----:B------:R-:W-:Y:S11]  /*6ee0*/  @P0 BRA `(.L_x_113) ;  /* 0x0000000000040947 */ /* 0x000ff60003800000 */
[----:B------:R-:W-:Y:S04]  /*6ef0*/  DEPBAR.LE SB0, 0x1 ;  /* 0x000080400000791a */ /* 0x000fe80000000000 */
.L_x_113:
[----:B------:R-:W-:Y:S05]  /*6f00*/  BSYNC.RECONVERGENT B0 ;  /* 0x0000000000007941 */ /* 0x000fea0003800200 */
.L_x_112:
[----:B------:R-:W-:Y:S01]  /*6f10*/  BAR.SYNC.DEFER_BLOCKING 0x1, 0x80 ;  /* 0x0042000000007b1d */ /* 0x000fe20000010000 */
[----:B------:R-:W-:Y:S01]  /*6f20*/  ISETP.NE.AND P1, PT, R70, RZ, PT ;  /* 0x000000ff4600720c */ /* 0x000fe20003f25270 */
[----:B------:R-:W-:Y:S01]  /*6f30*/  UISETP.NE.AND UP0, UPT, UR53, URZ, UPT ;  /* 0x000000ff3500728c */ /* 0x000fe2000bf05270 */
[----:B------:R-:W-:Y:S11]  /*6f40*/  LEA R2, R75, UR44, 0x3 ;  /* 0x0000002c4b027c11 */ /* 0x000ff6000f8e18ff */
[----:B------:R-:W-:Y:S01]  /*6f50*/  @P1 SHF.L.U32 R3, R74, 0x1f, RZ ;  /* 0x0000001f4a031819 */ /* 0x000fe200000006ff */
[----:B------:R-:W-:Y:S06]  /*6f60*/  BRA.U !UP0, `(.L_x_114) ;  /* 0x0000000108247547 */ /* 0x000fec000b800000 */
[----:B-1----:R-:W-:Y:S01]  /*6f70*/  IMAD.U32 R4, RZ, RZ, UR52 ;  /* 0x00000034ff047e24 */ /* 0x002fe2000f8e00ff */
[----:B------:R-:W-:Y:S01]  /*6f80*/  MOV R0, UR54 ;  /* 0x0000003600007c02 */ /* 0x000fe20008000f00 */
[----:B------:R-:W-:Y:S03]  /*6f90*/  UIADD3 UR4, UPT, UPT, UR52, 0x1, URZ ;  /* 0x0000000134047890 */ /* 0x000fe6000fffe0ff */
[----:B------:R-:W-:Y:S01]  /*6fa0*/  @P1 LEA R4, R4, UR44, 0x3 ;  /* 0x0000002c04041c11 */ /* 0x000fe2000f8e18ff */
[----:B------:R-:W-:Y:S04]  /*6fb0*/  UISETP.NE.AND UP0, UPT, UR4, 0x3, UPT ;  /* 0x000000030400788c */ /* 0x000fe8000bf05270 */
[----:B------:R-:W-:Y:S01]  /*6fc0*/  @P1 VIADD R4, R4, 0xd8 ;  /* 0x000000d804041836 */ /* 0x000fe20000000000 */
[----:B------:R-:W-:Y:S04]  /*6fd0*/  USEL UR52, UR4, URZ, UP0 ;  /* 0x000000ff04347287 */ /* 0x000fe80008000000 */
[----:B------:R-:W-:Y:S04]  /*6fe0*/  @P1 PRMT R0, R0, 0x654, R4 ;  /* 0x0000065400001816 */ /* 0x000fe80000000004 */
[----:B------:R2:W-:Y:S04]  /*6ff0*/  @P1 SYNCS.ARRIVE.TRANS64.RED.A1T0 RZ, [R0+URZ], RZ ;  /* 0x000000ff00ff19a7 */ /* 0x0005e800081004ff */
.L_x_114:
[----:B------:R-:W3:Y:S01]  /*7000*/  @P1 SYNCS.PHASECHK.TRANS64.TRYWAIT P0, [R2+URZ+0xc0], R3 ;  /* 0x0000c003020015a7 */ /* 0x000ee200080011ff */
[----:B------:R-:W-:Y:S01]  /*7010*/  BSSY B1, `(.L_x_115) ;  /* 0x0000017000017945 */ /* 0x000fe20003800000 */
[----:B---3--:R-:W-:Y:S03]  /*7020*/  @P1 SEL R76, RZ, 0x1, !P0 ;  /* 0x00000001ff4c1807 */ /* 0x008fe60004000000 */
[----:B------:R-:W-:Y:S05]  /*7030*/  @!P1 BRA `(.L_x_116) ;  /* 0x0000000000509947 */ /* 0x000fea0003800000 */
[----:B------:R-:W-:Y:S01]  /*7040*/  ISETP.NE.AND P1, PT, R77, RZ, PT ;  /* 0x000000ff4d00720c */ /* 0x000fe20003f25270 */
[----:B------:R-:W-:Y:S01]  /*7050*/  BSSY B0, `(.L_x_117) ;  /* 0x000000a000007945 */ /* 0x000fe20003800000 */
[----:B------:R-:W-:Y:S11]  /*7060*/  ISETP.NE.AND P0, PT, R76, RZ, PT ;  /* 0x000000ff4c00720c */ /* 0x000ff60003f05270 */
[----:B-1----:R-:W-:Y:S05]  /*7070*/  @P1 IMAD R4, R75, 0x800, R27 ;  /* 0x000008004b041824 */ /* 0x002fea00078e021b */
[----:B------:R-:W-:Y:S05]  /*7080*/  @P1 LEA R4, R4, UR44, 0x2 ;  /* 0x0000002c04041c11 */ /* 0x000fea000f8e10ff */
[--C-:B--2---:R-:W-:Y:S02]  /*7090*/  @P1 IMAD.IADD R0, R72, 0x1, R4.reuse ;  /* 0x0000000148001824 */ /* 0x104fe400078e0204 */
[----:B------:R-:W-:Y:S01]  /*70a0*/  @P1 IMAD.IADD R3, R71, 0x1, R4 ;  /* 0x0000000147031824 */ /* 0x000fe200078e0204 */
[----:B------:R-:W-:Y:S06]  /*70b0*/  @P0 BRA `(.L_x_118) ;  /* 0x00000000000c0947 */ /* 0x000fec0003800000 */
[----:B------:R-:W-:Y:S04]  /*70c0*/  SHF.L.U32 R74, R74, 0x1f, RZ ;  /* 0x0000001f4a4a7819 */ /* 0x000fe800000006ff */
[----:B------:R-:W1:Y:S02]  /*70d0*/  SYNCS.PHASECHK.TRANS64.TRYWAIT P0, [R2+URZ+0xc0], R74 ;  /* 0x0000c04a020075a7 */ /* 0x000e6400080011ff */
[----:B-1----:R-:W-:Y:S05]  /*70e0*/  @!P0 BRA `(.L_x_119) ;  /* 0x0000001400d88947 */ /* 0x002fea0003800000 */
.L_x_118:
[----:B------:R-:W-:Y:S05]  /*70f0*/  BSYNC B0 ;  /* 0x0000000000007941 */ /* 0x000fea0003800000 */
.L_x_117:
[----:B------:R-:W-:Y:S11]  /*7100*/  ISETP.NE.AND P0, PT, R77, RZ, PT ;  /* 0x000000ff4d00720c */ /* 0x000ff60003f05270 */
[----:B------:R-:W-:Y:S02]  /*7110*/  @!UPT UIADD3 URZ, UPT, UPT, URZ, URZ, URZ ;  /* 0x000000fffffff290 */ /* 0x000fe4000fffe0ff */
[----:B-1----:R-:W-:Y:S01]  /*7120*/  @P0 IADD3 R2, PT, PT, R71, R0, RZ ;  /* 0x0000000047020210 */ /* 0x002fe20007ffe0ff */
[----:B------:R-:W-:Y:S05]  /*7130*/  @P0 WARPSYNC.ALL ;  /* 0x0000000000000948 */ /* 0x000fea0003800000 */
[----:B------:R3:W4:Y:S04]  /*7140*/  @P0 LDSM.16.M88.4 R32, [R4+0x400] ;  /* 0x000400000420083b */ /* 0x0007280000000200 */
[----:B------:R3:W1:Y:S04]  /*7150*/  @P0 LDSM.16.M88.4 R36, [R3+0x400] ;  /* 0x000400000324083b */ /* 0x0006680000000200 */
[----:B------:R3:W2:Y:S04]  /*7160*/  @P0 LDSM.16.M88.4 R40, [R0+0x400] ;  /* 0x000400000028083b */ /* 0x0006a80000000200 */
[----:B------:R3:W1:Y:S02]  /*7170*/  @P0 LDSM.16.M88.4 R44, [R2+0x400] ;  /* 0x00040000022c083b */ /* 0x0006640000000200 */
.L_x_116:
[----:B------:R-:W-:Y:S05]  /*7180*/  BSYNC B1 ;  /* 0x0000000000017941 */ /* 0x000fea0003800000 */
.L_x_115:
[----:B-123--:R-:W-:Y:S05]  /*7190*/  VIADD R0, R25, 0x20 ;  /* 0x0000002019007836 */ /* 0x00efea0000000000 */
[----:B------:R-:W-:Y:S04]  /*71a0*/  SHF.R.U32.HI R0, RZ, 0x15, R0 ;  /* 0x00000015ff007819 */ /* 0x000fe80000011600 */
[----:B------:R-:W-:Y:S11]  /*71b0*/  LOP3.LUT P0, RZ, R0, 0x3, R57, 0x48, !PT ;  /* 0x0000000300ff7812 */ /* 0x000ff60007804839 */
[----:B------:R-:W-:Y:S02]  /*71c0*/  @!UPT UIADD3 URZ, UPT, UPT, URZ, URZ, URZ ;  /* 0x000000fffffff290 */ /* 0x000fe4000fffe0ff */
[----:B------:R-:W-:Y:S05]  /*71d0*/  @!P0 BRA `(.L_x_120) ;  /* 0x0000000000408947 */ /* 0x000fea0003800000 */
[----:B------:R-:W1:Y:S01]  /*71e0*/  LDCU.64 UR8, c[0x4][0x70] ;  /* 0x01000e00ff0877ac */ /* 0x000e620008000a00 */
[----:B------:R-:W-:Y:S01]  /*71f0*/  MOV R3, 0x0 ;  /* 0x0000000000037802 */ /* 0x000fe20000000f00 */
[----:B------:R-:W-:Y:S02]  /*7200*/  HFMA2 R12, -RZ, RZ, 0, 5.9604644775390625e-08 ;  /* 0x00000001ff0c7431 */ /* 0x000fe400000001ff */
[----:B------:R-:W-:Y:S02]  /*7210*/  IMAD.MOV.U32 R8, RZ, RZ, 0x192 ;  /* 0x00000192ff087424 */ /* 0x000fe400078e00ff */
[----:B------:R-:W-:Y:S01]  /*7220*/  IMAD.MOV.U32 R13, RZ, RZ, RZ ;  /* 0x000000ffff0d7224 */ /* 0x000fe200078e00ff */
[----:B------:R-:W2:Y:S01]  /*7230*/  LDCU.64 UR6, c[0x4][0x78] ;  /* 0x01000f00ff0677ac */ /* 0x000ea20008000a00 */
[----:B------:R-:W3:Y:S01]  /*7240*/  LDC.64 R2, c[0x4][R3] ;  /* 0x0100000003027b82 */ /* 0x000ee20000000a00 */
[----:B------:R-:W5:Y:S01]  /*7250*/  LDCU.64 UR4, c[0x4][0x10] ;  /* 0x01000200ff0477ac */ /* 0x000f620008000a00 */
[----:B-1----:R-:W-:Y:S01]  /*7260*/  MOV R5, UR9 ;  /* 0x0000000900057c02 */ /* 0x002fe20008000f00 */
[----:B------:R-:W-:Y:S01]  /*7270*/  IMAD.U32 R4, RZ, RZ, UR8 ;  /* 0x00000008ff047e24 */ /* 0x000fe2000f8e00ff */
[----:B--2---:R-:W-:Y:S01]  /*7280*/  MOV R7, UR7 ;  /* 0x0000000700077c02 */ /* 0x004fe20008000f00 */
[----:B------:R-:W-:Y:S01]  /*7290*/  IMAD.U32 R6, RZ, RZ, UR6 ;  /* 0x00000006ff067e24 */ /* 0x000fe2000f8e00ff */
[----:B-----5:R-:W-:Y:S01]  /*72a0*/  MOV R11, UR5 ;  /* 0x00000005000b7c02 */ /* 0x020fe20008000f00 */
[----:B------:R-:W-:Y:S02]  /*72b0*/  IMAD.U32 R10, RZ, RZ, UR4 ;  /* 0x00000004ff0a7e24 */ /* 0x000fe4000f8e00ff */
[----:B------:R-:W-:Y:S07]  /*72c0*/  LEPC R20, `(.L_x_120) ;  /* 0x000000001014794e */ /* 0x000fee0000000000 */
[----:B---34-:R-:W-:Y:S05]  /*72d0*/  CALL.ABS.NOINC R2 ;  /* 0x0000000002007343 */ /* 0x018fea0003c00000 */
.L_x_120:
[----:B------:R-:W-:Y:S01]  /*72e0*/  ISETP.NE.AND P0, PT, R66, RZ, PT ;  /* 0x000000ff4200720c */ /* 0x000fe20003f05270 */
[----:B------:R-:W-:Y:S05]  /*72f0*/  WARPSYNC.ALL ;  /* 0x0000000000007948 */ /* 0x000fea0003800000 */
[----:B------:R-:W-:Y:S01]  /*7300*/  R2UR UR4, R25 ;  /* 0x00000000190472ca */ /* 0x000fe200000e0000 */
[----:B------:R-:W-:Y:S11]  /*7310*/  BSSY.RECONVERGENT B0, `(.L_x_121) ;  /* 0x0000045000007945 */ /* 0x000ff60003800200 */
[----:B------:R-:W-:Y:S01]  /*7320*/  @!UPT UIADD3 URZ, UPT, UPT, URZ, URZ, URZ ;  /* 0x000000fffffff290 */ /* 0x000fe2000fffe0ff */
[----:B------:R-:W1:Y:S01]  /*7330*/  LDTM.16dp128bit.x8 R4, tmem[UR4+0x20] ;  /* 0x00002004000479ee */ /* 0x000e620008180000 */
[----:B------:R-:W-:Y:S01]  /*7340*/  R2UR UR4, R73 ;  /* 0x00000000490472ca */ /* 0x000fe200000e0000 */
[----:B------:R-:W-:Y:S11]  /*7350*/  NOP ;  /* 0x0000000000007918 */ /* 0x000ff60000000000 */
[----:B------:R-:W-:Y:S01]  /*7360*/  @!UPT UIADD3 URZ, UPT, UPT, URZ, URZ, URZ ;  /* 0x000000fffffff290 */ /* 0x000fe2000fffe0ff */
[----:B------:R-:W-:Y:S04]  /*7370*/  UIADD3 UR4, UPT, UPT, UR4, 0x140, URZ ;  /* 0x0000014004047890 */ /* 0x000fe8000fffe0ff */
[----:B------:R-:W-:Y:S01]  /*7380*/  UPRMT UR4, UR54, 0x654, UR4 ;  /* 0x0000065436047896 */ /* 0x000fe20008000004 */
[C---:B-1----:R-:W-:Y:S01]  /*7390*/  FMUL R0, R24.reuse, R4 ;  /* 0x0000000418007220 */ /* 0x042fe20000400000 */
[C---:B------:R-:W-:Y:S01]  /*73a0*/  FMUL R2, R24.reuse, R5 ;  /* 0x0000000518027220 */ /* 0x040fe20000400000 */
[----:B------:R-:W-:Y:S06]  /*73b0*/  FMUL R3, R24, R6 ;  /* 0x0000000618037220 */ /* 0x000fec0000400000 */
[----:B------:R-:W-:Y:S01]  /*73c0*/  SYNCS.ARRIVE.TRANS64.RED.A1T0 RZ, [UR4], RZ ;  /* 0x000000ffffff79a7 */ /* 0x000fe20008100404 */
[C---:B----4-:R-:W-:Y:S01]  /*73d0*/  FFMA R28, R26.reuse, R32, R0 ;  /* 0x000000201a1c7223 */ /* 0x050fe20000000000 */
[----:B------:R-:W-:Y:S01]  /*73e0*/  MOV R0, UR45 ;  /* 0x0000002d00007c02 */ /* 0x000fe20008000f00 */
[----:B------:R-:W-:Y:S01]  /*73f0*/  FFMA R29, R26, R33, R2 ;  /* 0x000000211a1d7223 */ /* 0x000fe20000000002 */
[C---:B------:R-:W-:Y:S01]  /*7400*/  FMUL R7, R24.reuse, R7 ;  /* 0x0000000718077220 */ /* 0x040fe20000400000 */
[----:B------:R-:W-:Y:S01]  /*7410*/  FMUL R4, R24, R8 ;  /* 0x0000000818047220 */ /* 0x000fe20000400000 */
[----:B------:R-:W-:Y:S01]  /*7420*/  LEA R0, R0, R27, 0xb ;  /* 0x0000001b00007211 */ /* 0x000fe200078e58ff */
[----:B------:R-:W-:Y:S01]  /*7430*/  FMUL R5, R24, R9 ;  /* 0x0000000918057220 */ /* 0x000fe20000400000 */
[----:B------:R-:W-:Y:S01]  /*7440*/  FFMA R30, R26, R34, R3 ;  /* 0x000000221a1e7223 */ /* 0x000fe20000000003 */
[----:B------:R-:W-:Y:S01]  /*7450*/  FMUL R6, R24, R10 ;  /* 0x0000000a18067220 */ /* 0x000fe20000400000 */
[----:B------:R-:W-:Y:S01]  /*7460*/  FFMA R31, R26, R35, R7 ;  /* 0x000000231a1f7223 */ /* 0x000fe20000000007 */
[----:B------:R-:W-:Y:S01]  /*7470*/  LEA R0, R0, UR44, 0x2 ;  /* 0x0000002c00007c11 */ /* 0x000fe2000f8e10ff */
[----:B------:R-:W-:Y:S01]  /*7480*/  FMUL R11, R24, R11 ;  /* 0x0000000b180b7220 */ /* 0x000fe20000400000 */
[----:B------:R-:W-:Y:S01]  /*7490*/  FFMA R4, R26, R36, R4 ;  /* 0x000000241a047223 */ /* 0x000fe20000000004 */
[----:B------:R-:W-:Y:S01]  /*74a0*/  FMUL R8, R24, R12 ;  /* 0x0000000c18087220 */ /* 0x000fe20000400000 */
[----:B------:R-:W-:Y:S01]  /*74b0*/  FFMA R5, R26, R37, R5 ;  /* 0x000000251a057223 */ /* 0x000fe20000000005 */
[----:B------:R1:W-:Y:S01]  /*74c0*/  STSM.16.M88.4 [R0+0x400], R28 ;  /* 0x0004001c00007844 */ /* 0x0003e20000000200 */
[----:B------:R-:W-:Y:S01]  /*74d0*/  FMUL R9, R24, R13 ;  /* 0x0000000d18097220 */ /* 0x000fe20000400000 */
[----:B------:R-:W-:Y:S01]  /*74e0*/  FFMA R6, R26, R38, R6 ;  /* 0x000000261a067223 */ /* 0x000fe20000000006 */
[----:B------:R-:W-:Y:S01]  /*74f0*/  FMUL R10, R24, R14 ;  /* 0x0000000e180a7220 */ /* 0x000fe20000400000 */
[----:B------:R-:W-:Y:S01]  /*7500*/  FFMA R7, R26, R39, R11 ;  /* 0x000000271a077223 */ /* 0x000fe2000000000b */
[C---:B------:R-:W-:Y:S01]  /*7510*/  IADD3 R2, PT, PT, R71.reuse, 0x400, R0 ;  /* 0x0000040047027810 */ /* 0x040fe20007ffe000 */
[----:B------:R-:W-:Y:S01]  /*7520*/  FMUL R15, R24, R15 ;  /* 0x0000000f180f7220 */ /* 0x000fe20000400000 */
[----:B------:R-:W-:Y:S01]  /*7530*/  FFMA R8, R26, R40, R8 ;  /* 0x000000281a087223 */ /* 0x000fe20000000008 */
[----:B------:R-:W-:Y:S01]  /*7540*/  FMUL R12, R24, R16 ;  /* 0x00000010180c7220 */ /* 0x000fe20000400000 */
[----:B------:R-:W-:Y:S01]  /*7550*/  FFMA R9, R26, R41, R9 ;  /* 0x000000291a097223 */ /* 0x000fe20000000009 */
[----:B------:R1:W-:Y:S01]  /*7560*/  STSM.16.M88.4 [R2], R4 ;  /* 0x0000000402007844 */ /* 0x0003e20000000200 */
[----:B------:R-:W-:Y:S01]  /*7570*/  FMUL R13, R24, R17 ;  /* 0x00000011180d7220 */ /* 0x000fe20000400000 */
[----:B------:R-:W-:Y:S01]  /*7580*/  FFMA R10, R26, R42, R10 ;  /* 0x0000002a1a0a7223 */ /* 0x000fe2000000000a */
[----:B------:R-:W-:Y:S01]  /*7590*/  FMUL R14, R24, R18 ;  /* 0x00000012180e7220 */ /* 0x000fe20000400000 */
[----:B------:R-:W-:Y:S01]  /*75a0*/  FFMA R11, R26, R43, R15 ;  /* 0x0000002b1a0b7223 */ /* 0x000fe2000000000f */
[----:B------:R-:W-:Y:S01]  /*75b0*/  IADD3 R72, PT, PT, R72, 0x400, R0 ;  /* 0x0000040048487810 */ /* 0x000fe20007ffe000 */
[----:B------:R-:W-:Y:S01]  /*75c0*/  FMUL R19, R24, R19 ;  /* 0x0000001318137220 */ /* 0x000fe20000400000 */
[C---:B------:R-:W-:Y:S01]  /*75d0*/  FFMA R12, R26.reuse, R44, R12 ;  /* 0x0000002c1a0c7223 */ /* 0x040fe2000000000c */
[C---:B------:R-:W-:Y:S01]  /*75e0*/  FFMA R13, R26.reuse, R45, R13 ;  /* 0x0000002d1a0d7223 */ /* 0x040fe2000000000d */
[C---:B------:R-:W-:Y:S01]  /*75f0*/  FFMA R14, R26.reuse, R46, R14 ;  /* 0x0000002e1a0e7223 */ /* 0x040fe2000000000e */
[----:B------:R1:W-:Y:S01]  /*7600*/  STSM.16.M88.4 [R72], R8 ;  /* 0x0000000848007844 */ /* 0x0003e20000000200 */
[----:B------:R-:W-:Y:S01]  /*7610*/  FFMA R15, R26, R47, R19 ;  /* 0x0000002f1a0f7223 */ /* 0x000fe20000000013 */
[----:B------:R-:W-:Y:S05]  /*7620*/  IADD3 R71, PT, PT, R71, R72, RZ ;  /* 0x0000004847477210 */ /* 0x000fea0007ffe0ff */
        /* <DEDUP_REMOVED lines=10> */
[----:B------:R-:W-:Y:S02]  /*76d0*/  ULEA UR5, UR45, UR44, 0xd ;  /* 0x0000002c2d057291 */ /* 0x000fe4000f8e68ff */
[----:B------:R-:W-:Y:S02]  /*76e0*/  UIADD3 UR9, UPT, UPT, UR49, 0x20, URZ ;  /* 0x0000002031097890 */ /* 0x000fe4000fffe0ff */
[----:B------:R-:W-:Y:S01]  /*76f0*/  UIADD3 UR8, UPT, UPT, UR5, 0x400, URZ ;  /* 0x0000040005087890 */ /* 0x000fe2000fffe0ff */
[----:B------:R-:W-:Y:S01]  /*7700*/  UMOV UR10, UR50 ;  /* 0x00000032000a7c82 */ /* 0x000fe20008000000 */
[----:B------:R-:W-:Y:S01]  /*7710*/  UMOV UR11, UR36 ;  /* 0x00000024000b7c82 */ /* 0x000fe20008000000 */
[----:B--2---:R-:W-:Y:S04]  /*7720*/  UIADD3 UR4, UP0, UPT, UR6, 0x680, URZ ;  /* 0x0000068006047890 */ /* 0x004fe8000ff1e0ff */
[----:B------:R-:W-:Y:S09]  /*7730*/  UIADD3.X UR5, UPT, UPT, URZ, UR7, URZ, UP0, !UPT ;  /* 0x00000007ff057290 */ /* 0x000ff200087fe4ff */
[----:B------:R2:W-:Y:S02]  /*7740*/  UTMASTG.3D [UR8], [UR4] ;  /* 0x00000008040073b5 */ /* 0x0005e40008010000 */
[----:B--2---:R0:W-:Y:S02]  /*7750*/  UTMACMDFLUSH ;  /* 0x00000000000079b7 */ /* 0x0041e40000000000 */
.L_x_122:
[----:B------:R-:W-:Y:S05]  /*7760*/  BSYNC.RECONVERGENT B0 ;  /* 0x0000000000007941 */ /* 0x000fea0003800200 */
.L_x_121:
[----:B------:R-:W-:Y:S01]  /*7770*/  UIADD3 UR4, UPT, UPT, UR45, 0x1, URZ ;  /* 0x000000012d047890 */ /* 0x000fe2000fffe0ff */
[----:B------:R-:W-:Y:S03]  /*7780*/  BSSY.RECONVERGENT B0, `(.L_x_123) ;  /* 0x0000008000007945 */ /* 0x000fe60003800200 */
[----:B------:R-:W-:Y:S04]  /*7790*/  UISETP.NE.AND UP0, UPT, UR4, 0x3, UPT ;  /* 0x000000030400788c */ /* 0x000fe8000bf05270 */
[----:B------:R-:W-:Y:S02]  /*77a0*/  UISETP.EQ.XOR UP1, UPT, UR47, 0x3, !UP0 ;  /* 0x000000032f00788c */ /* 0x000fe4000c722a70 */
[----:B------:R-:W-:Y:S02]  /*77b0*/  USEL UR46, UR4, URZ, UP0 ;  /* 0x000000ff042e7287 */ /* 0x000fe40008000000 */
[----:B------:R-:W-:Y:S04]  /*77c0*/  USEL UR5, URZ, 0x1, !UP1 ;  /* 0x00000001ff057887 */ /* 0x000fe8000c800000 */
[----:B------:R-:W-:Y:S01]  /*77d0*/  ULOP3.LUT UR55, UR55, UR5, URZ, 0x3c, !UPT ;  /* 0x0000000537377292 */ /* 0x000fe2000f8e3cff */
[----:B------:R-:W-:Y:S11]  /*77e0*/  @P0 BRA `(.L_x_124) ;  /* 0x0000000000040947 */ /* 0x000ff60003800000 */
[----:B------:R-:W-:Y:S04]  /*77f0*/  DEPBAR.LE SB0, 0x1 ;  /* 0x000080400000791a */ /* 0x000fe80000000000 */
.L_x_124:
[----:B------:R-:W-:Y:S05]  /*7800*/  BSYNC.RECONVERGENT B0 ;  /* 0x0000000000007941 */ /* 0x000fea0003800200 */
.L_x_123:
[----:B------:R-:W-:Y:S01]  /*7810*/  BAR.SYNC.DEFER_BLOCKING 0x1, 0x80 ;  /* 0x0042000000007b1d */ /* 0x000fe20000010000 */
[----:B------:R-:W-:Y:S01]  /*7820*/  UISETP.NE.AND UP0, UPT, UR53, -0x2, UPT ;  /* 0xfffffffe3500788c */ /* 0x000fe2000bf05270 */
[----:B------:R-:W-:Y:S08]  /*7830*/  IADD3 R22, PT, PT, R22, 0x1, RZ ;  /* 0x0000000116167810 */ /* 0x000ff00007ffe0ff */
[----:B------:R-:W-:Y:S05]  /*7840*/  BRA.U !UP0, `(.L_x_125) ;  /* 0x0000000108287547 */ /* 0x000fea000b800000 */
[----:B------:R-:W-:Y:S01]  /*7850*/  ISETP.NE.AND P0, PT, R70, RZ, PT ;  /* 0x000000ff4600720c */ /* 0x000fe20003f05270 */
[----:B-1----:R-:W-:Y:S01]  /*7860*/  IMAD.U32 R2, RZ, RZ, UR52 ;  /* 0x00000034ff027e24 */ /* 0x002fe2000f8e00ff */
[----:B------:R-:W-:Y:S01]  /*7870*/  UIADD3 UR4, UPT, UPT, UR52, 0x1, URZ ;  /* 0x0000000134047890 */ /* 0x000fe2000fffe0ff */
[----:B------:R-:W-:Y:S03]  /*7880*/  IMAD.U32 R0, RZ, RZ, UR54 ;  /* 0x00000036ff007e24 */ /* 0x000fe6000f8e00ff */
[----:B------:R-:W-:Y:S04]  /*7890*/  UISETP.NE.AND UP0, UPT, UR4, 0x3, UPT ;  /* 0x000000030400788c */ /* 0x000fe8000bf05270 */
[----:B------:R-:W-:Y:S03]  /*78a0*/  USEL UR52, UR4, URZ, UP0 ;  /* 0x000000ff04347287 */ /* 0x000fe60008000000 */
[----:B------:R-:W-:Y:S05]  /*78b0*/  @P0 LEA R2, R2, UR44, 0x3 ;  /* 0x0000002c02020c11 */ /* 0x000fea000f8e18ff */
[----:B------:R-:W-:Y:S05]  /*78c0*/  @P0 VIADD R2, R2, 0xd8 ;  /* 0x000000d802020836 */ /* 0x000fea0000000000 */
[----:B------:R-:W-:Y:S04]  /*78d0*/  @P0 PRMT R0, R0, 0x654, R2 ;  /* 0x0000065400000816 */ /* 0x000fe80000000002 */
[----:B------:R2:W-:Y:S03]  /*78e0*/  @P0 SYNCS.ARRIVE.TRANS64.RED.A1T0 RZ, [R0+URZ], RZ ;  /* 0x000000ff00ff09a7 */ /* 0x0005e600081004ff */
.L_x_125:
[----:B------:R-:W-:Y:S01]  /*78f0*/  R2UR UR6, R69 ;  /* 0x00000000450672ca */ /* 0x000fe200000e0000 */
[----:B------:R-:W-:Y:S01]  /*7900*/  UIADD3 UR53, UPT, UPT, UR53, 0x2, URZ ;  /* 0x0000000235357890 */ /* 0x000fe2000fffe0ff */
[----:B------:R-:W-:Y:S02]  /*7910*/  R2UR UR5, R58 ;  /* 0x000000003a0572ca */ /* 0x000fe400000e0000 */
[----:B------:R-:W-:Y:S02]  /*7920*/  R2UR UR4, R59 ;  /* 0x000000003b0472ca */ /* 0x000fe400000e0000 */
[----:B------:R-:W-:Y:S02]  /*7930*/  R2UR UR36, R67 ;  /* 0x00000000432472ca */ /* 0x000fe400000e0000 */
[----:B------:R-:W-:Y:S02]  /*7940*/  ISETP.NE.AND P0, PT, R61, 0x2, PT ;  /* 0x000000023d00780c */ /* 0x000fe40003f05270 */
[----:B------:R-:W-:Y:S02]  /*7950*/  ISETP.NE.AND P1, PT, R22, 0x4, PT ;  /* 0x000000041600780c */ /* 0x000fe40003f25270 */
[----:B-1----:R-:W-:Y:S01]  /*7960*/  SEL R2, RZ, 0x1, P0 ;  /* 0x00000001ff027807 */ /* 0x002fe20000000000 */
[----:B------:R-:W-:Y:S01]  /*7970*/  UISETP.NE.AND UP0, UPT, UR6, URZ, UPT ;  /* 0x000000ff0600728c */ /* 0x000fe2000bf05270 */
[----:B--2---:R-:W-:Y:S01]  /*7980*/  SEL R0, RZ, 0x1, P1 ;  /* 0x00000001ff007807 */ /* 0x004fe20000800000 */
[----:B------:R-:W-:Y:S01]  /*7990*/  UIADD3 UR32, UPT, UPT, UR37, UR5, URZ ;  /* 0x0000000525207290 */ /* 0x000fe2000fffe0ff */
[----:B------:R-:W-:Y:S01]  /*79a0*/  LOP3.LUT R62, R62, R2, RZ, 0x3c, !PT ;  /* 0x000000023e3e7212 */ /* 0x000fe200078e3cff */
[----:B------:R-:W-:Y:S01]  /*79b0*/  UIADD3 UR29, UPT, UPT, UR38, UR4, URZ ;  /* 0x00000004261d7290 */ /* 0x000fe2000fffe0ff */
[----:B------:R-:W-:Y:S02]  /*79c0*/  LOP3.LUT R63, R63, R0, RZ, 0x3c, !PT ;  /* 0x000000003f3f7212 */ /* 0x000fe400078e3cff */
[----:B------:R-:W-:Y:S02]  /*79d0*/  SEL R61, R61, RZ, P0 ;  /* 0x000000ff3d3d7207 */ /* 0x000fe40000000000 */
[----:B------:R-:W-:Y:S01]  /*79e0*/  SEL R22, R22, RZ, P1 ;  /* 0x000000ff16167207 */ /* 0x000fe20000800000 */
[----:B------:R-:W-:Y:S06]  /*79f0*/  BRA.U UP0, `(.L_x_126) ;  /* 0xffffffdd00c47547 */ /* 0x000fec000b83ffff */
[----:B------:R-:W1:Y:S01]  /*7a00*/  LDCU.64 UR4, c[0x0][0x888] ;  /* 0x00011100ff0477ac */ /* 0x000e620008000a00 */
[----:B------:R-:W2:Y:S01]  /*7a10*/  LDCU.64 UR6, c[0x0][0x890] ;  /* 0x00011200ff0677ac */ /* 0x000ea20008000a00 */
[----:B-1----:R-:W-:Y:S02]  /*7a20*/  ISETP.NE.U32.AND P2, PT, RZ, UR4, PT ;  /* 0x00000004ff007c0c */ /* 0x002fe4000bf45070 */
[----:B--2---:R-:W-:Y:S02]  /*7a30*/  ISETP.NE.U32.AND P1, PT, RZ, UR6, PT ;  /* 0x00000006ff007c0c */ /* 0x004fe4000bf25070 */
[----:B------:R-:W-:Y:S02]  /*7a40*/  ISETP.NE.AND.EX P2, PT, RZ, UR5, PT, P2 ;  /* 0x00000005ff007c0c */ /* 0x000fe4000bf45320 */
[----:B------:R-:W-:-:S13]  /*7a50*/  ISETP.NE.AND.EX P0, PT, RZ, UR7, PT, P1 ;  /* 0x00000007ff007c0c */ /* 0x000fda000bf05310 */
[----:B------:R-:W-:Y:S05]  /*7a60*/  @P2 BRA P0, `(.L_x_127) ;  /* 0x00000000003c2947 */ /* 0x000fea0000000000 */
[----:B------:R-:W-:-:S13]  /*7a70*/  ISETP.NE.AND.EX P1, PT, RZ, UR7, PT, P1 ;  /* 0x00000007ff007c0c */ /* 0x000fda000bf25310 */
[----:B------:R-:W-:Y:S05]  /*7a80*/  @P1 BRA `(.L_x_128) ;  /* 0x00000000000c1947 */ /* 0x000fea0003800000 */
[----:B------:R-:W-:-:S13]  /*7a90*/  FSETP.NEU.AND P0, PT, R26, RZ, PT ;  /* 0x000000ff1a00720b */ /* 0x000fda0003f0d000 */
[----:B------:R-:W-:Y:S05]  /*7aa0*/  @!P0 EXIT ;  /* 0x000000000000894d */ /* 0x000fea0003800000 */
[----:B------:R-:W-:Y:S05]  /*7ab0*/  BRA `(.L_x_127) ;  /* 0x0000000000287947 */ /* 0x000fea0003800000 */
.L_x_128:
[----:B------:R-:W-:Y:S01]  /*7ac0*/  ISETP.NE.AND P0, PT, R60, RZ, PT ;  /* 0x000000ff3c00720c */ /* 0x000fe20003f05270 */
[----:B------:R-:W-:-:S12]  /*7ad0*/  BSSY.RECONVERGENT B0, `(.L_x_127) ;  /* 0x0000008000007945 */ /* 0x000fd80003800200 */
[----:B------:R-:W-:Y:S05]  /*7ae0*/  @P0 BRA `(.L_x_129) ;  /* 0x0000000000100947 */ /* 0x000fea0003800000 */
[----:B------:R-:W-:-:S04]  /*7af0*/  ISETP.NE.U32.AND P0, PT, RZ, UR4, PT ;  /* 0x00000004ff007c0c */ /* 0x000fc8000bf05070 */
[----:B------:R-:W-:-:S13]  /*7b00*/  ISETP.NE.AND.EX P0, PT, RZ, UR5, PT, P0 ;  /* 0x00000005ff007c0c */ /* 0x000fda000bf05300 */
[----:B------:R-:W-:Y:S05]  /*7b10*/  @!P0 EXIT ;  /* 0x000000000000894d */ /* 0x000fea0003800000 */
[----:B------:R-:W-:Y:S05]  /*7b20*/  BRA `(.L_x_130) ;  /* 0x0000000000087947 */ /* 0x000fea0003800000 */
.L_x_129:
[----:B------:R-:W-:-:S13]  /*7b30*/  FSETP.NEU.AND P0, PT, R26, RZ, PT ;  /* 0x000000ff1a00720b */ /* 0x000fda0003f0d000 */
[----:B------:R-:W-:Y:S05]  /*7b40*/  @!P0 EXIT ;  /* 0x000000000000894d */ /* 0x000fea0003800000 */
.L_x_130:
[----:B------:R-:W-:Y:S05]  /*7b50*/  BSYNC.RECONVERGENT B0 ;  /* 0x0000000000007941 */ /* 0x000fea0003800200 */
.L_x_127:
[----:B------:R-:W-:Y:S01]  /*7b60*/  ULEA UR6, UR52, UR44, 0x3 ;  /* 0x0000002c34067291 */ /* 0x000fe2000f8e18ff */
[----:B------:R-:W-:-:S04]  /*7b70*/  DEPBAR.LE SB0, 0x0 ;  /* 0x000080000000791a */ /* 0x000fc80000000000 */
[----:B------:R-:W-:-:S04]  /*7b80*/  UIADD3 UR6, UPT, UPT, UR6, 0xd8, URZ ;  /* 0x000000d806067890 */ /* 0x000fc8000fffe0ff */
[----:B------:R-:W-:-:S09]  /*7b90*/  UPRMT UR6, UR54, 0x654, UR6 ;  /* 0x0000065436067896 */ /* 0x000fd20008000006 */
[----:B------:R-:W-:Y:S01]  /*7ba0*/  SYNCS.ARRIVE.TRANS64.RED.A1T0 RZ, [UR6], RZ ;  /* 0x000000ffffff79a7 */ /* 0x000fe20008100406 */
[----:B------:R-:W-:Y:S05]  /*7bb0*/  EXIT ;  /* 0x000000000000794d */ /* 0x000fea0003800000 */
.L_x_25:
[----:B--2---:R2:W3:Y:S02]  /*7bc0*/  SYNCS.PHASECHK.TRANS64.TRYWAIT P0, [R0+URZ+0x170], R2 ;  /* 0x00017002000075a7 */ /* 0x0044e400080011ff */
[----:B---3--:R-:W-:Y:S05]  /*7bd0*/  @!P0 NANOSLEEP.SYNCS 0x989680 ;  /* 0x009896800000895d */ /* 0x008fea0003900000 */
[----:B------:R-:W3:Y:S02]  /*7be0*/  @!P0 SYNCS.PHASECHK.TRANS64 P0, [R0+URZ+0x170], R2 ;  /* 0x00017002000085a7 */ /* 0x000ee400080010ff */
[----:B---3--:R-:W-:Y:S05]  /*7bf0*/  @!P0 BRA `(.L_x_25) ;  /* 0xfffffffc00f08947 */ /* 0x008fea000383ffff */
[----:B------:R-:W-:Y:S05]  /*7c00*/  BRA `(.L_x_131) ;  /* 0xffffff9c00f47947 */ /* 0x000fea000383ffff */
.L_x_28:
[----:B-1----:R-:W-:-:S07]  /*7c10*/  MOV R0, UR33 ;  /* 0x0000002100007c02 */ /* 0x002fce0008000f00 */
.L_x_132:
[----:B-1----:R1:W2:Y:S02]  /*7c20*/  SYNCS.PHASECHK.TRANS64.TRYWAIT P0, [R0+URZ+0x60], R3 ;  /* 0x00006003000075a7 */ /* 0x0022a400080011ff */
[----:B--2---:R-:W-:Y:S05]  /*7c30*/  @!P0 NANOSLEEP.SYNCS 0x989680 ;  /* 0x009896800000895d */ /* 0x004fea0003900000 */
[----:B------:R-:W2:Y:S02]  /*7c40*/  @!P0 SYNCS.PHASECHK.TRANS64 P0, [R0+URZ+0x60], R3 ;  /* 0x00006003000085a7 */ /* 0x000ea400080010ff */
[----:B--2---:R-:W-:Y:S05]  /*7c50*/  @!P0 BRA `(.L_x_132) ;  /* 0xfffffffc00f08947 */ /* 0x004fea000383ffff */
[----:B------:R-:W-:Y:S05]  /*7c60*/  BRA `(.L_x_27) ;  /* 0xffffffa000407947 */ /* 0x000fea000383ffff */
.L_x_35:
[----:B-1----:R-:W-:-:S07]  /*7c70*/  MOV R0, UR17 ;  /* 0x0000001100007c02 */ /* 0x002fce0008000f00 */
.L_x_133:
[----:B-1----:R1:W2:Y:S02]  /*7c80*/  SYNCS.PHASECHK.TRANS64.TRYWAIT P0, [R0+URZ+0x60], R3 ;  /* 0x00006003000075a7 */ /* 0x0022a400080011ff */
[----:B--2---:R-:W-:Y:S05]  /*7c90*/  @!P0 NANOSLEEP.SYNCS 0x989680 ;  /* 0x009896800000895d */ /* 0x004fea0003900000 */
[----:B------:R-:W2:Y:S02]  /*7ca0*/  @!P0 SYNCS.PHASECHK.TRANS64 P0, [R0+URZ+0x60], R3 ;  /* 0x00006003000085a7 */ /* 0x000ea400080010ff */
[----:B--2---:R-:W-:Y:S05]  /*7cb0*/  @!P0 BRA `(.L_x_133) ;  /* 0xfffffffc00f08947 */ /* 0x004fea000383ffff */
[----:B------:R-:W-:Y:S05]  /*7cc0*/  BRA `(.L_x_34) ;  /* 0xffffffa4000c7947 */ /* 0x000fea000383ffff */
.L_x_40:
[----:B-1----:R1:W2:Y:S02]  /*7cd0*/  SYNCS.PHASECHK.TRANS64.TRYWAIT P0, [R3+URZ+0x100], R0 ;  /* 0x00010000030075a7 */ /* 0x0022a400080011ff */
[----:B--2---:R-:W-:Y:S05]  /*7ce0*/  @!P0 NANOSLEEP.SYNCS 0x989680 ;  /* 0x009896800000895d */ /* 0x004fea0003900000 */
[----:B------:R-:W2:Y:S02]  /*7cf0*/  @!P0 SYNCS.PHASECHK.TRANS64 P0, [R3+URZ+0x100], R0 ;  /* 0x00010000030085a7 */ /* 0x000ea400080010ff */
[----:B--2---:R-:W-:Y:S05]  /*7d00*/  @!P0 BRA `(.L_x_40) ;  /* 0xfffffffc00f08947 */ /* 0x004fea000383ffff */
[----:B------:R-:W-:Y:S05]  /*7d10*/  BRA `(.L_x_134) ;  /* 0xffffffa400c07947 */ /* 0x000fea000383ffff */
.L_x_44:
[----:B------:R-:W-:-:S07]  /*7d20*/  MOV R0, UR4 ;  /* 0x0000000400007c02 */ /* 0x000fce0008000f00 */
.L_x_135:
[----:B-1----:R1:W2:Y:S02]  /*7d30*/  SYNCS.PHASECHK.TRANS64.TRYWAIT P0, [R0+URZ], R2 ;  /* 0x00000002000075a7 */ /* 0x0022a400080011ff */
[----:B--2---:R-:W-:Y:S05]  /*7d40*/  @!P0 NANOSLEEP.SYNCS 0x989680 ;  /* 0x009896800000895d */ /* 0x004fea0003900000 */
[----:B------:R-:W2:Y:S02]  /*7d50*/  @!P0 SYNCS.PHASECHK.TRANS64 P0, [R0+URZ], R2 ;  /* 0x00000002000085a7 */ /* 0x000ea400080010ff */
[----:B--2---:R-:W-:Y:S05]  /*7d60*/  @!P0 BRA `(.L_x_135) ;  /* 0xfffffffc00f08947 */ /* 0x004fea000383ffff */
[----:B------:R-:W-:Y:S05]  /*7d70*/  BRA `(.L_x_136) ;  /* 0xffffffac006c7947 */ /* 0x000fea000383ffff */
.L_x_45:
[----:B------:R-:W-:-:S07]  /*7d80*/  MOV R0, UR5 ;  /* 0x0000000500007c02 */ /* 0x000fce0008000f00 */
.L_x_137:
[----:B-1----:R1:W2:Y:S02]  /*7d90*/  SYNCS.PHASECHK.TRANS64.TRYWAIT P0, [R0+URZ], R3 ;  /* 0x00000003000075a7 */ /* 0x0022a400080011ff */
[----:B--2---:R-:W-:Y:S05]  /*7da0*/  @!P0 NANOSLEEP.SYNCS 0x989680 ;  /* 0x009896800000895d */ /* 0x004fea0003900000 */
[----:B------:R-:W2:Y:S02]  /*7db0*/  @!P0 SYNCS.PHASECHK.TRANS64 P0, [R0+URZ], R3 ;  /* 0x00000003000085a7 */ /* 0x000ea400080010ff */
[----:B--2---:R-:W-:Y:S05]  /*7dc0*/  @!P0 BRA `(.L_x_137) ;  /* 0xfffffffc00f08947 */ /* 0x004fea000383ffff */
[----:B------:R-:W-:Y:S05]  /*7dd0*/  BRA `(.L_x_138) ;  /* 0xffffffac00787947 */ /* 0x000fea000383ffff */
.L_x_46:
[----:B------:R-:W-:-:S07]  /*7de0*/  MOV R0, UR5 ;  /* 0x0000000500007c02 */ /* 0x000fce0008000f00 */
.L_x_139:
[----:B-1----:R1:W2:Y:S02]  /*7df0*/  SYNCS.PHASECHK.TRANS64.TRYWAIT P0, [R0+URZ], R3 ;  /* 0x00000003000075a7 */ /* 0x0022a400080011ff */
[----:B--2---:R-:W-:Y:S05]  /*7e00*/  @!P0 NANOSLEEP.SYNCS 0x989680 ;  /* 0x009896800000895d */ /* 0x004fea0003900000 */
[----:B------:R-:W2:Y:S02]  /*7e10*/  @!P0 SYNCS.PHASECHK.TRANS64 P0, [R0+URZ], R3 ;  /* 0x00000003000085a7 */ /* 0x000ea400080010ff */
[----:B--2---:R-:W-:Y:S05]  /*7e20*/  @!P0 BRA `(.L_x_139) ;  /* 0xfffffffc00f08947 */ /* 0x004fea000383ffff */
[----:B------:R-:W-:Y:S05]  /*7e30*/  BRA `(.L_x_140) ;  /* 0xffffffac00847947 */ /* 0x000fea000383ffff */
.L_x_47:
[----:B------:R-:W-:-:S07]  /*7e40*/  MOV R0, UR5 ;  /* 0x0000000500007c02 */ /* 0x000fce0008000f00 */
.L_x_141:
[----:B-1----:R1:W2:Y:S02]  /*7e50*/  SYNCS.PHASECHK.TRANS64.TRYWAIT P0, [R0+URZ], R3 ;  /* 0x00000003000075a7 */ /* 0x0022a400080011ff */
[----:B--2---:R-:W-:Y:S05]  /*7e60*/  @!P0 NANOSLEEP.SYNCS 0x989680 ;  /* 0x009896800000895d */ /* 0x004fea0003900000 */
[----:B------:R-:W2:Y:S02]  /*7e70*/  @!P0 SYNCS.PHASECHK.TRANS64 P0, [R0+URZ], R3 ;  /* 0x00000003000085a7 */ /* 0x000ea400080010ff */
[----:B--2---:R-:W-:Y:S05]  /*7e80*/  @!P0 BRA `(.L_x_141) ;  /* 0xfffffffc00f08947 */ /* 0x004fea000383ffff */
[----:B------:R-:W-:Y:S05]  /*7e90*/  BRA `(.L_x_142) ;  /* 0xffffffac00907947 */ /* 0x000fea000383ffff */
.L_x_48:
[----:B------:R-:W-:-:S07]  /*7ea0*/  MOV R0, UR5 ;  /* 0x0000000500007c02 */ /* 0x000fce0008000f00 */
.L_x_143:
[----:B-1----:R1:W2:Y:S02]  /*7eb0*/  SYNCS.PHASECHK.TRANS64.TRYWAIT P0, [R0+URZ], R3 ;  /* 0x00000003000075a7 */ /* 0x0022a400080011ff */
[----:B--2---:R-:W-:Y:S05]  /*7ec0*/  @!P0 NANOSLEEP.SYNCS 0x989680 ;  /* 0x009896800000895d */ /* 0x004fea0003900000 */
[----:B------:R-:W2:Y:S02]  /*7ed0*/  @!P0 SYNCS.PHASECHK.TRANS64 P0, [R0+URZ], R3 ;  /* 0x00000003000085a7 */ /* 0x000ea400080010ff */
[----:B--2---:R-:W-:Y:S05]  /*7ee0*/  @!P0 BRA `(.L_x_143) ;  /* 0xfffffffc00f08947 */ /* 0x004fea000383ffff */
[----:B------:R-:W-:Y:S05]  /*7ef0*/  BRA `(.L_x_144) ;  /* 0xffffffac009c7947 */ /* 0x000fea000383ffff */
.L_x_49:
[----:B------:R-:W-:-:S07]  /*7f00*/  MOV R0, UR5 ;  /* 0x0000000500007c02 */ /* 0x000fce0008000f00 */
.L_x_145:
[----:B-1----:R1:W2:Y:S02]  /*7f10*/  SYNCS.PHASECHK.TRANS64.TRYWAIT P0, [R0+URZ], R3 ;  /* 0x00000003000075a7 */ /* 0x0022a400080011ff */
[----:B--2---:R-:W-:Y:S05]  /*7f20*/  @!P0 NANOSLEEP.SYNCS 0x989680 ;  /* 0x009896800000895d */ /* 0x004fea0003900000 */
[----:B------:R-:W2:Y:S02]  /*7f30*/  @!P0 SYNCS.PHASECHK.TRANS64 P0, [R0+URZ], R3 ;  /* 0x00000003000085a7 */ /* 0x000ea400080010ff */
[----:B--2---:R-:W-:Y:S05]  /*7f40*/  @!P0 BRA `(.L_x_145) ;  /* 0xfffffffc00f08947 */ /* 0x004fea000383ffff */
[----:B------:R-:W-:Y:S05]  /*7f50*/  BRA `(.L_x_146) ;  /* 0xffffffac00a87947 */ /* 0x000fea000383ffff */
.L_x_50:
[----:B------:R-:W-:-:S07]  /*7f60*/  MOV R0, UR5 ;  /* 0x0000000500007c02 */ /* 0x000fce0008000f00 */
.L_x_147:
[----:B-1----:R1:W2:Y:S02]  /*7f70*/  SYNCS.PHASECHK.TRANS64.TRYWAIT P0, [R0+URZ], R3 ;  /* 0x00000003000075a7 */ /* 0x0022a400080011ff */
[----:B--2---:R-:W-:Y:S05]  /*7f80*/  @!P0 NANOSLEEP.SYNCS 0x989680 ;  /* 0x009896800000895d */ /* 0x004fea0003900000 */
[----:B------:R-:W2:Y:S02]  /*7f90*/  @!P0 SYNCS.PHASECHK.TRANS64 P0, [R0+URZ], R3 ;  /* 0x00000003000085a7 */ /* 0x000ea400080010ff */
[----:B--2---:R-:W-:Y:S05]  /*7fa0*/  @!P0 BRA `(.L_x_147) ;  /* 0xfffffffc00f08947 */ /* 0x004fea000383ffff */
[----:B------:R-:W-:Y:S05]  /*7fb0*/  BRA `(.L_x_148) ;  /* 0xffffffac00b47947 */ /* 0x000fea000383ffff */
.L_x_51:
[----:B------:R-:W-:-:S07]  /*7fc0*/  MOV R0, UR5 ;  /* 0x0000000500007c02 */ /* 0x000fce0008000f00 */
.L_x_149:
[----:B-1----:R1:W2:Y:S02]  /*7fd0*/  SYNCS.PHASECHK.TRANS64.TRYWAIT P0, [R0+URZ], R3 ;  /* 0x00000003000075a7 */ /* 0x0022a400080011ff */
[----:B--2---:R-:W-:Y:S05]  /*7fe0*/  @!P0 NANOSLEEP.SYNCS 0x989680 ;  /* 0x009896800000895d */ /* 0x004fea0003900000 */
[----:B------:R-:W2:Y:S02]  /*7ff0*/  @!P0 SYNCS.PHASECHK.TRANS64 P0, [R0+URZ], R3 ;  /* 0x00000003000085a7 */ /* 0x000ea400080010ff */
[----:B--2---:R-:W-:Y:S05]  /*8000*/  @!P0 BRA `(.L_x_149) ;  /* 0xfffffffc00f08947 */ /* 0x004fea000383ffff */
[----:B------:R-:W-:Y:S05]  /*8010*/  BRA `(.L_x_150) ;  /* 0xffffffac00c07947 */ /* 0x000fea000383ffff */
.L_x_52:
[----:B------:R-:W-:-:S07]  /*8020*/  MOV R0, UR5 ;  /* 0x0000000500007c02 */ /* 0x000fce0008000f00 */
.L_x_151:
[----:B-1----:R1:W2:Y:S02]  /*8030*/  SYNCS.PHASECHK.TRANS64.TRYWAIT P0, [R0+URZ], R3 ;  /* 0x00000003000075a7 */ /* 0x0022a400080011ff */
[----:B--2---:R-:W-:Y:S05]  /*8040*/  @!P0 NANOSLEEP.SYNCS 0x989680 ;  /* 0x009896800000895d */ /* 0x004fea0003900000 */
[----:B------:R-:W2:Y:S02]  /*8050*/  @!P0 SYNCS.PHASECHK.TRANS64 P0, [R0+URZ], R3 ;  /* 0x00000003000085a7 */ /* 0x000ea400080010ff */
[----:B--2---:R-:W-:Y:S05]  /*8060*/  @!P0 BRA `(.L_x_151) ;  /* 0xfffffffc00f08947 */ /* 0x004fea000383ffff */
[----:B------:R-:W-:Y:S05]  /*8070*/  BRA `(.L_x_152) ;  /* 0xffffffac00cc7947 */ /* 0x000fea000383ffff */
.L_x_53:
[----:B------:R-:W-:-:S07]  /*8080*/  MOV R0, UR5 ;  /* 0x0000000500007c02 */ /* 0x000fce0008000f00 */
.L_x_153:
[----:B-1----:R1:W2:Y:S02]  /*8090*/  SYNCS.PHASECHK.TRANS64.TRYWAIT P0, [R0+URZ], R3 ;  /* 0x00000003000075a7 */ /* 0x0022a400080011ff */
[----:B--2---:R-:W-:Y:S05]  /*80a0*/  @!P0 NANOSLEEP.SYNCS 0x989680 ;  /* 0x009896800000895d */ /* 0x004fea0003900000 */
[----:B------:R-:W2:Y:S02]  /*80b0*/  @!P0 SYNCS.PHASECHK.TRANS64 P0, [R0+URZ], R3 ;  /* 0x00000003000085a7 */ /* 0x000ea400080010ff */
[----:B--2---:R-:W-:Y:S05]  /*80c0*/  @!P0 BRA `(.L_x_153) ;  /* 0xfffffffc00f08947 */ /* 0x004fea000383ffff */
[----:B------:R-:W-:Y:S05]  /*80d0*/  BRA `(.L_x_154) ;  /* 0xffffffac00d87947 */ /* 0x000fea000383ffff */
.L_x_54:
[----:B------:R-:W-:-:S07]  /*80e0*/  MOV R0, UR5 ;  /* 0x0000000500007c02 */ /* 0x000fce0008000f00 */
.L_x_155:
[----:B-1----:R1:W2:Y:S02]  /*80f0*/  SYNCS.PHASECHK.TRANS64.TRYWAIT P0, [R0+URZ], R3 ;  /* 0x00000003000075a7 */ /* 0x0022a400080011ff */
[----:B--2---:R-:W-:Y:S05]  /*8100*/  @!P0 NANOSLEEP.SYNCS 0x989680 ;  /* 0x009896800000895d */ /* 0x004fea0003900000 */
[----:B------:R-:W2:Y:S02]  /*8110*/  @!P0 SYNCS.PHASECHK.TRANS64 P0, [R0+URZ], R3 ;  /* 0x00000003000085a7 */ /* 0x000ea400080010ff */
[----:B--2---:R-:W-:Y:S05]  /*8120*/  @!P0 BRA `(.L_x_155) ;  /* 0xfffffffc00f08947 */ /* 0x004fea000383ffff */
[----:B------:R-:W-:Y:S05]  /*8130*/  BRA `(.L_x_156) ;  /* 0xffffffac00e47947 */ /* 0x000fea000383ffff */
.L_x_57:
[----:B--2---:R2:W3:Y:S02]  /*8140*/  SYNCS.PHASECHK.TRANS64.TRYWAIT P0, [R2+URZ+0x160], R4 ;  /* 0x00016004020075a7 */ /* 0x0044e400080011ff */
[----:B---3--:R-:W-:Y:S05]  /*8150*/  @!P0 NANOSLEEP.SYNCS 0x989680 ;  /* 0x009896800000895d */ /* 0x008fea0003900000 */
[----:B------:R-:W3:Y:S02]  /*8160*/  @!P0 SYNCS.PHASECHK.TRANS64 P0, [R2+URZ+0x160], R4 ;  /* 0x00016004020085a7 */ /* 0x000ee400080010ff */
[----:B---3--:R-:W-:Y:S05]  /*8170*/  @!P0 BRA `(.L_x_57) ;  /* 0xfffffffc00f08947 */ /* 0x008fea000383ffff */
[----:B------:R-:W-:Y:S05]  /*8180*/  BRA `(.L_x_157) ;  /* 0xffffffb000407947 */ /* 0x000fea000383ffff */
.L_x_58:
[----:B------:R-:W-:-:S07]  /*8190*/  MOV R2, UR4 ;  /* 0x0000000400027c02 */ /* 0x000fce0008000f00 */
.L_x_158:
[----:B--2---:R2:W3:Y:S02]  /*81a0*/  SYNCS.PHASECHK.TRANS64.TRYWAIT P0, [R2+URZ+0x110], R5 ;  /* 0x00011005020075a7 */ /* 0x0044e400080011ff */
[----:B---3--:R-:W-:Y:S05]  /*81b0*/  @!P0 NANOSLEEP.SYNCS 0x989680 ;  /* 0x009896800000895d */ /* 0x008fea0003900000 */
[----:B------:R-:W3:Y:S02]  /*81c0*/  @!P0 SYNCS.PHASECHK.TRANS64 P0, [R2+URZ+0x110], R5 ;  /* 0x00011005020085a7 */ /* 0x000ee400080010ff */
[----:B---3--:R-:W-:Y:S05]  /*81d0*/  @!P0 BRA `(.L_x_158) ;  /* 0xfffffffc00f08947 */ /* 0x008fea000383ffff */
[----:B------:R-:W-:Y:S05]  /*81e0*/  BRA `(.L_x_159) ;  /* 0xffffffb000507947 */ /* 0x000fea000383ffff */
.L_x_59:
[----:B--2---:R2:W3:Y:S02]  /*81f0*/  SYNCS.PHASECHK.TRANS64.TRYWAIT P1, [R2+URZ+0x100], R4 ;  /* 0x00010004020075a7 */ /* 0x0044e400080211ff */
[----:B---3--:R-:W-:Y:S05]  /*8200*/  @!P1 NANOSLEEP.SYNCS 0x989680 ;  /* 0x009896800000995d */ /* 0x008fea0003900000 */
[----:B------:R-:W3:Y:S02]  /*8210*/  @!P1 SYNCS.PHASECHK.TRANS64 P1, [R2+URZ+0x100], R4 ;  /* 0x00010004020095a7 */ /* 0x000ee400080210ff */
[----:B---3--:R-:W-:Y:S05]  /*8220*/  @!P1 BRA `(.L_x_59) ;  /* 0xfffffffc00f09947 */ /* 0x008fea000383ffff */
[----:B------:R-:W-:Y:S05]  /*8230*/  BRA `(.L_x_160) ;  /* 0xffffffb000807947 */ /* 0x000fea000383ffff */
.L_x_62:
[----:B------:R-:W-:-:S07]  /*8240*/  MOV R0, UR4 ;  /* 0x0000000400007c02 */ /* 0x000fce0008000f00 */
.L_x_161:
[----:B--2---:R2:W3:Y:S02]  /*8250*/  SYNCS.PHASECHK.TRANS64.TRYWAIT P0, [R0+URZ+0x110], R2 ;  /* 0x00011002000075a7 */ /* 0x0044e400080011ff */
[----:B---3--:R-:W-:Y:S05]  /*8260*/  @!P0 NANOSLEEP.SYNCS 0x989680 ;  /* 0x009896800000895d */ /* 0x008fea0003900000 */
[----:B------:R-:W3:Y:S02]  /*8270*/  @!P0 SYNCS.PHASECHK.TRANS64 P0, [R0+URZ+0x110], R2 ;  /* 0x00011002000085a7 */ /* 0x000ee400080010ff */
[----:B---3--:R-:W-:Y:S05]  /*8280*/  @!P0 BRA `(.L_x_161) ;  /* 0xfffffffc00f08947 */ /* 0x008fea000383ffff */
[----:B------:R-:W-:Y:S05]  /*8290*/  BRA `(.L_x_61) ;  /* 0xffffffb000d47947 */ /* 0x000fea000383ffff */
.L_x_69:
[----:B-1----:R1:W2:Y:S02]  /*82a0*/  SYNCS.PHASECHK.TRANS64.TRYWAIT P1, [R0+URZ+0x100], R2 ;  /* 0x00010002000075a7 */ /* 0x0022a400080211ff */
[----:B--2---:R-:W-:Y:S05]  /*82b0*/  @!P1 NANOSLEEP.SYNCS 0x989680 ;  /* 0x009896800000995d */ /* 0x004fea0003900000 */
[----:B------:R-:W2:Y:S02]  /*82c0*/  @!P1 SYNCS.PHASECHK.TRANS64 P1, [R0+URZ+0x100], R2 ;  /* 0x00010002000095a7 */ /* 0x000ea400080210ff */
[----:B--2---:R-:W-:Y:S05]  /*82d0*/  @!P1 BRA `(.L_x_69) ;  /* 0xfffffffc00f09947 */ /* 0x004fea000383ffff */
[----:B------:R-:W-:Y:S05]  /*82e0*/  BRA `(.L_x_162) ;  /* 0xffffffb800487947 */ /* 0x000fea000383ffff */
.L_x_70:
[----:B------:R-:W-:-:S07]  /*82f0*/  MOV R2, UR31 ;  /* 0x0000001f00027c02 */ /* 0x000fce0008000f00 */
.L_x_163:
[----:B-1----:R1:W2:Y:S02]  /*8300*/  SYNCS.PHASECHK.TRANS64.TRYWAIT P0, [R2+URZ+0x140], R0 ;  /* 0x00014000020075a7 */ /* 0x0022a400080011ff */
[----:B--2---:R-:W-:Y:S05]  /*8310*/  @!P0 NANOSLEEP.SYNCS 0x989680 ;  /* 0x009896800000895d */ /* 0x004fea0003900000 */
[----:B------:R-:W2:Y:S02]  /*8320*/  @!P0 SYNCS.PHASECHK.TRANS64 P0, [R2+URZ+0x140], R0 ;  /* 0x00014000020085a7 */ /* 0x000ea400080010ff */
[----:B--2---:R-:W-:Y:S05]  /*8330*/  @!P0 BRA `(.L_x_163) ;  /* 0xfffffffc00f08947 */ /* 0x004fea000383ffff */
[----:B------:R-:W-:Y:S05]  /*8340*/  BRA `(.L_x_164) ;  /* 0xffffffb800987947 */ /* 0x000fea000383ffff */
.L_x_73:
[----:B------:R-:W-:Y:S07]  /*8350*/  MOV R0, UR5 ;  /* 0x0000000500007c02 */ /* 0x000fee0008000f00 */
.L_x_165:
[----:B-1----:R1:W2:Y:S02]  /*8360*/  SYNCS.PHASECHK.TRANS64.TRYWAIT P0, [R0+URZ], R2 ;  /* 0x00000002000075a7 */ /* 0x0022a400080011ff */
[----:B--2---:R-:W-:Y:S05]  /*8370*/  @!P0 NANOSLEEP.SYNCS 0x989680 ;  /* 0x009896800000895d */ /* 0x004fea0003900000 */
[----:B------:R-:W2:Y:S02]  /*8380*/  @!P0 SYNCS.PHASECHK.TRANS64 P0, [R0+URZ], R2 ;  /* 0x00000002000085a7 */ /* 0x000ea400080010ff */
[----:B--2---:R-:W-:Y:S05]  /*8390*/  @!P0 BRA `(.L_x_165) ;  /* 0xfffffffc00f08947 */ /* 0x004fea000383ffff */
[----:B------:R-:W-:Y:S05]  /*83a0*/  BRA `(.L_x_72) ;  /* 0xffffffb800b47947 */ /* 0x000fea000383ffff */
.L_x_76:
[----:B------:R-:W-:-:S07]  /*83b0*/  MOV R0, UR4 ;  /* 0x0000000400007c02 */ /* 0x000fce0008000f00 */
.L_x_166:
[----:B--2---:R2:W4:Y:S02]  /*83c0*/  SYNCS.PHASECHK.TRANS64.TRYWAIT P0, [R0+URZ], R2 ;  /* 0x00000002000075a7 */ /* 0x00452400080011ff */
[----:B----4-:R-:W-:Y:S05]  /*83d0*/  @!P0 NANOSLEEP.SYNCS 0x989680 ;  /* 0x009896800000895d */ /* 0x010fea0003900000 */
[----:B------:R-:W4:Y:S02]  /*83e0*/  @!P0 SYNCS.PHASECHK.TRANS64 P0, [R0+URZ], R2 ;  /* 0x00000002000085a7 */ /* 0x000f2400080010ff */
[----:B----4-:R-:W-:Y:S05]  /*83f0*/  @!P0 BRA `(.L_x_166) ;  /* 0xfffffffc00f08947 */ /* 0x010fea000383ffff */
[----:B------:R-:W-:Y:S05]  /*8400*/  BRA `(.L_x_167) ;  /* 0xffffffbc00907947 */ /* 0x000fea000383ffff */
.L_x_77:
[----:B------:R-:W-:-:S07]  /*8410*/  MOV R0, UR5 ;  /* 0x0000000500007c02 */ /* 0x000fce0008000f00 */
.L_x_168:
[----:B-1----:R1:W2:Y:S02]  /*8420*/  SYNCS.PHASECHK.TRANS64.TRYWAIT P0, [R0+URZ], R3 ;  /* 0x00000003000075a7 */ /* 0x0022a400080011ff */
[----:B--2---:R-:W-:Y:S05]  /*8430*/  @!P0 NANOSLEEP.SYNCS 0x989680 ;  /* 0x009896800000895d */ /* 0x004fea0003900000 */
[----:B------:R-:W2:Y:S02]  /*8440*/  @!P0 SYNCS.PHASECHK.TRANS64 P0, [R0+URZ], R3 ;  /* 0x00000003000085a7 */ /* 0x000ea400080010ff */
[----:B--2---:R-:W-:Y:S05]  /*8450*/  @!P0 BRA `(.L_x_168) ;  /* 0xfffffffc00f08947 */ /* 0x004fea000383ffff */
[----:B------:R-:W-:Y:S05]  /*8460*/  BRA `(.L_x_169) ;  /* 0xffffffbc009c7947 */ /* 0x000fea000383ffff */
.L_x_78:
[----:B------:R-:W-:-:S07]  /*8470*/  MOV R0, UR5 ;  /* 0x0000000500007c02 */ /* 0x000fce0008000f00 */
.L_x_170:
[----:B-1----:R1:W2:Y:S02]  /*8480*/  SYNCS.PHASECHK.TRANS64.TRYWAIT P0, [R0+URZ], R3 ;  /* 0x00000003000075a7 */ /* 0x0022a400080011ff */
[----:B--2---:R-:W-:Y:S05]  /*8490*/  @!P0 NANOSLEEP.SYNCS 0x989680 ;  /* 0x009896800000895d */ /* 0x004fea0003900000 */
[----:B------:R-:W2:Y:S02]  /*84a0*/  @!P0 SYNCS.PHASECHK.TRANS64 P0, [R0+URZ], R3 ;  /* 0x00000003000085a7 */ /* 0x000ea400080010ff */
[----:B--2---:R-:W-:Y:S05]  /*84b0*/  @!P0 BRA `(.L_x_170) ;  /* 0xfffffffc00f08947 */ /* 0x004fea000383ffff */
[----:B------:R-:W-:Y:S05]  /*84c0*/  BRA `(.L_x_171) ;  /* 0xffffffbc00a87947 */ /* 0x000fea000383ffff */
.L_x_79:
[----:B-1----:R-:W-:-:S07]  /*84d0*/  MOV R0, UR4 ;  /* 0x0000000400007c02 */ /* 0x002fce0008000f00 */
.L_x_172:
[----:B-1----:R1:W2:Y:S02]  /*84e0*/  SYNCS.PHASECHK.TRANS64.TRYWAIT P0, [R0+URZ], R2 ;  /* 0x00000002000075a7 */ /* 0x0022a400080011ff */
[----:B--2---:R-:W-:Y:S05]  /*84f0*/  @!P0 NANOSLEEP.SYNCS 0x989680 ;  /* 0x009896800000895d */ /* 0x004fea0003900000 */
[----:B------:R-:W2:Y:S02]  /*8500*/  @!P0 SYNCS.PHASECHK.TRANS64 P0, [R0+URZ], R2 ;  /* 0x00000002000085a7 */ /* 0x000ea400080010ff */
[----:B--2---:R-:W-:Y:S05]  /*8510*/  @!P0 BRA `(.L_x_172) ;  /* 0xfffffffc00f08947 */ /* 0x004fea000383ffff */
[----:B------:R-:W-:Y:S05]  /*8520*/  BRA `(.L_x_173) ;  /* 0xffffffbc00b47947 */ /* 0x000fea000383ffff */
.L_x_84:
[----:B---3--:R3:W4:Y:S02]  /*8530*/  SYNCS.PHASECHK.TRANS64.TRYWAIT P0, [R12+URZ+0x100], R0 ;  /* 0x000100000c0075a7 */ /* 0x00872400080011ff */
[----:B----4-:R-:W-:Y:S05]  /*8540*/  @!P0 NANOSLEEP.SYNCS 0x989680 ;  /* 0x009896800000895d */ /* 0x010fea0003900000 */
[----:B------:R-:W4:Y:S02]  /*8550*/  @!P0 SYNCS.PHASECHK.TRANS64 P0, [R12+URZ+0x100], R0 ;  /* 0x000100000c0085a7 */ /* 0x000f2400080010ff */
[----:B----4-:R-:W-:Y:S05]  /*8560*/  @!P0 BRA `(.L_x_84) ;  /* 0xfffffffc00f08947 */ /* 0x010fea000383ffff */
[----:B------:R-:W-:Y:S05]  /*8570*/  BRA `(.L_x_174) ;  /* 0xffffffc000c47947 */ /* 0x000fea000383ffff */
.L_x_87:
[----:B-1----:R-:W-:Y:S07]  /*8580*/  MOV R0, UR24 ;  /* 0x0000001800007c02 */ /* 0x002fee0008000f00 */
.L_x_175:
[----:B-1----:R1:W3:Y:S02]  /*8590*/  SYNCS.PHASECHK.TRANS64.TRYWAIT P2, [R0+URZ+0xf8], R6 ;  /* 0x0000f806000075a7 */ /* 0x0022e400080411ff */
[----:B---3--:R-:W-:Y:S05]  /*85a0*/  @!P2 NANOSLEEP.SYNCS 0x989680 ;  /* 0x009896800000a95d */ /* 0x008fea0003900000 */
[----:B------:R-:W3:Y:S02]  /*85b0*/  @!P2 SYNCS.PHASECHK.TRANS64 P2, [R0+URZ+0xf8], R6 ;  /* 0x0000f8060000a5a7 */ /* 0x000ee400080410ff */
[----:B---3--:R-:W-:Y:S05]  /*85c0*/  @!P2 BRA `(.L_x_175) ;  /* 0xfffffffc00f0a947 */ /* 0x008fea000383ffff */
[----:B------:R-:W-:Y:S05]  /*85d0*/  BRA `(.L_x_86) ;  /* 0xffffffc800287947 */ /* 0x000fea000383ffff */
.L_x_90:
[----:B------:R-:W-:Y:S07]  /*85e0*/  MOV R0, UR4 ;  /* 0x0000000400007c02 */ /* 0x000fee0008000f00 */
.L_x_176:
[----:B-1----:R1:W3:Y:S02]  /*85f0*/  SYNCS.PHASECHK.TRANS64.TRYWAIT P0, [R0+URZ+0xd8], R9 ;  /* 0x0000d809000075a7 */ /* 0x0022e400080011ff */
[----:B---3--:R-:W-:Y:S05]  /*8600*/  @!P0 NANOSLEEP.SYNCS 0x989680 ;  /* 0x009896800000895d */ /* 0x008fea0003900000 */
[----:B------:R-:W3:Y:S02]  /*8610*/  @!P0 SYNCS.PHASECHK.TRANS64 P0, [R0+URZ+0xd8], R9 ;  /* 0x0000d809000085a7 */ /* 0x000ee400080010ff */
[----:B---3--:R-:W-:Y:S05]  /*8620*/  @!P0 BRA `(.L_x_176) ;  /* 0xfffffffc00f08947 */ /* 0x008fea000383ffff */
[----:B------:R-:W-:Y:S05]  /*8630*/  BRA `(.L_x_177) ;  /* 0xffffffc800887947 */ /* 0x000fea000383ffff */
.L_x_91:
[----:B------:R-:W-:Y:S07]  /*8640*/  MOV R6, UR5 ;  /* 0x0000000500067c02 */ /* 0x000fee0008000f00 */
.L_x_178:
[----:B-1----:R1:W3:Y:S02]  /*8650*/  SYNCS.PHASECHK.TRANS64.TRYWAIT P0, [R6+URZ+0xd8], R0 ;  /* 0x0000d800060075a7 */ /* 0x0022e400080011ff */
[----:B---3--:R-:W-:Y:S05]  /*8660*/  @!P0 NANOSLEEP.SYNCS 0x989680 ;  /* 0x009896800000895d */ /* 0x008fea0003900000 */
[----:B------:R-:W3:Y:S02]  /*8670*/  @!P0 SYNCS.PHASECHK.TRANS64 P0, [R6+URZ+0xd8], R0 ;  /* 0x0000d800060085a7 */ /* 0x000ee400080010ff */
[----:B---3--:R-:W-:Y:S05]  /*8680*/  @!P0 BRA `(.L_x_178) ;  /* 0xfffffffc00f08947 */ /* 0x008fea000383ffff */
[----:B------:R-:W-:Y:S05]  /*8690*/  BRA `(.L_x_179) ;  /* 0xffffffc800e47947 */ /* 0x000fea000383ffff */
.L_x_93:
[----:B------:R-:W-:-:S07]  /*86a0*/  MOV R0, UR4 ;  /* 0x0000000400007c02 */ /* 0x000fce0008000f00 */
.L_x_180:
[----:B-1----:R1:W4:Y:S02]  /*86b0*/  SYNCS.PHASECHK.TRANS64.TRYWAIT P0, [R0+URZ], R2 ;  /* 0x00000002000075a7 */ /* 0x00232400080011ff */
[----:B----4-:R-:W-:Y:S05]  /*86c0*/  @!P0 NANOSLEEP.SYNCS 0x989680 ;  /* 0x009896800000895d */ /* 0x010fea0003900000 */
[----:B------:R-:W4:Y:S02]  /*86d0*/  @!P0 SYNCS.PHASECHK.TRANS64 P0, [R0+URZ], R2 ;  /* 0x00000002000085a7 */ /* 0x000f2400080010ff */
[----:B----4-:R-:W-:Y:S05]  /*86e0*/  @!P0 BRA `(.L_x_180) ;  /* 0xfffffffc00f08947 */ /* 0x010fea000383ffff */
[----:B------:R-:W-:Y:S05]  /*86f0*/  BRA `(.L_x_181) ;  /* 0xffffffcc00747947 */ /* 0x000fea000383ffff */
.L_x_94:
[----:B------:R-:W-:-:S07]  /*8700*/  MOV R0, UR5 ;  /* 0x0000000500007c02 */ /* 0x000fce0008000f00 */
.L_x_182:
[----:B-1----:R1:W4:Y:S02]  /*8710*/  SYNCS.PHASECHK.TRANS64.TRYWAIT P0, [R0+URZ], R2 ;  /* 0x00000002000075a7 */ /* 0x00232400080011ff */
[----:B----4-:R-:W-:Y:S05]  /*8720*/  @!P0 NANOSLEEP.SYNCS 0x989680 ;  /* 0x009896800000895d */ /* 0x010fea0003900000 */
[----:B------:R-:W4:Y:S02]  /*8730*/  @!P0 SYNCS.PHASECHK.TRANS64 P0, [R0+URZ], R2 ;  /* 0x00000002000085a7 */ /* 0x000f2400080010ff */
[----:B----4-:R-:W-:Y:S05]  /*8740*/  @!P0 BRA `(.L_x_182) ;  /* 0xfffffffc00f08947 */ /* 0x010fea000383ffff */
[----:B------:R-:W-:Y:S05]  /*8750*/  BRA `(.L_x_183) ;  /* 0xffffffcc00807947 */ /* 0x000fea000383ffff */
.L_x_96:
[----:B--2---:R2:W4:Y:S02]  /*8760*/  SYNCS.PHASECHK.TRANS64.TRYWAIT P0, [R0+URZ+0x100], R2 ;  /* 0x00010002000075a7 */ /* 0x00452400080011ff */
[----:B----4-:R-:W-:Y:S05]  /*8770*/  @!P0 NANOSLEEP.SYNCS 0x989680 ;  /* 0x009896800000895d */ /* 0x010fea0003900000 */
[----:B------:R-:W4:Y:S02]  /*8780*/  @!P0 SYNCS.PHASECHK.TRANS64 P0, [R0+URZ+0x100], R2 ;  /* 0x00010002000085a7 */ /* 0x000f2400080010ff */
[----:B----4-:R-:W-:Y:S05]  /*8790*/  @!P0 BRA `(.L_x_96) ;  /* 0xfffffffc00f08947 */ /* 0x010fea000383ffff */
[----:B------:R-:W-:Y:S05]  /*87a0*/  BRA `(.L_x_184) ;  /* 0xffffffd0006c7947 */ /* 0x000fea000383ffff */
.L_x_106:
[----:B-1----:R1:W2:Y:S02]  /*87b0*/  SYNCS.PHASECHK.TRANS64.TRYWAIT P0, [R2+URZ+0xc0], R0 ;  /* 0x0000c000020075a7 */ /* 0x0022a400080011ff */
[----:B--2---:R-:W-:Y:S05]  /*87c0*/  @!P0 NANOSLEEP.SYNCS 0x989680 ;  /* 0x009896800000895d */ /* 0x004fea0003900000 */
[----:B------:R-:W2:Y:S02]  /*87d0*/  @!P0 SYNCS.PHASECHK.TRANS64 P0, [R2+URZ+0xc0], R0 ;  /* 0x0000c000020085a7 */ /* 0x000ea400080010ff */
[----:B--2---:R-:W-:Y:S05]  /*87e0*/  @!P0 BRA `(.L_x_106) ;  /* 0xfffffffc00f08947 */ /* 0x004fea000383ffff */
[----:B------:R-:W-:Y:S05]  /*87f0*/  BRA `(.L_x_105) ;  /* 0xffffffdc00d07947 */ /* 0x000fea000383ffff */
.L_x_108:
[----:B--2---:R2:W3:Y:S02]  /*8800*/  SYNCS.PHASECHK.TRANS64.TRYWAIT P1, [R73+URZ+0x120], R3 ;  /* 0x00012003490075a7 */ /* 0x0044e400080211ff */
[----:B---3--:R-:W-:Y:S05]  /*8810*/  @!P1 NANOSLEEP.SYNCS 0x989680 ;  /* 0x009896800000995d */ /* 0x008fea0003900000 */
[----:B------:R-:W3:Y:S02]  /*8820*/  @!P1 SYNCS.PHASECHK.TRANS64 P1, [R73+URZ+0x120], R3 ;  /* 0x00012003490095a7 */ /* 0x000ee400080210ff */
[----:B---3--:R-:W-:Y:S05]  /*8830*/  @!P1 BRA `(.L_x_108) ;  /* 0xfffffffc00f09947 */ /* 0x008fea000383ffff */
[----:B------:R-:W-:Y:S05]  /*8840*/  BRA `(.L_x_107) ;  /* 0xffffffe000487947 */ /* 0x000fea000383ffff */
.L_x_119:
[----:B-1----:R1:W2:Y:S02]  /*8850*/  SYNCS.PHASECHK.TRANS64.TRYWAIT P0, [R2+URZ+0xc0], R74 ;  /* 0x0000c04a020075a7 */ /* 0x0022a400080011ff */
[----:B--2---:R-:W-:Y:S05]  /*8860*/  @!P0 NANOSLEEP.SYNCS 0x989680 ;  /* 0x009896800000895d */ /* 0x004fea0003900000 */
[----:B------:R-:W2:Y:S02]  /*8870*/  @!P0 SYNCS.PHASECHK.TRANS64 P0, [R2+URZ+0xc0], R74 ;  /* 0x0000c04a020085a7 */ /* 0x000ea400080010ff */
[----:B--2---:R-:W-:Y:S05]  /*8880*/  @!P0 BRA `(.L_x_119) ;  /* 0xfffffffc00f08947 */ /* 0x004fea000383ffff */
[----:B------:R-:W-:Y:S05]  /*8890*/  BRA `(.L_x_118) ;  /* 0xffffffe800147947 */ /* 0x000fea000383ffff */
        .weak           $__internal_0_$__cuda_sm10x_tcgen05_guardrail_trap_col_being_dealloced_not_returned_by_alloc
        .type           $__internal_0_$__cuda_sm10x_tcgen05_guardrail_trap_col_being_dealloced_not_returned_by_alloc,@function
        .size           $__internal_0_$__cuda_sm10x_tcgen05_guardrail_trap_col_being_dealloced_not_returned_by_alloc,($__internal_1_$__cuda_sm10x_tcgen05_guardrail_trap_phase_invalid_during_alloc - $__internal_0_$__cuda_sm10x_tcgen05_guardrail_trap_col_being_dealloced_not_returned_by_alloc)
$__internal_0_$__cuda_sm10x_tcgen05_guardrail_trap_col_being_dealloced_not_returned_by_alloc:
[----:B------:R-:W-:Y:S05]  /*88a0*/  BPT.TRAP 0x1 ;  /* 0x000000040000795c */ /* 0x000fea0000300000 */
[----:B------:R-:W-:-:S04]  /*88b0*/  HFMA2 R3, -RZ, RZ, 0, 0 ;  /* 0x00000000ff037431 */ /* 0x000fc800000001ff */
[----:B------:R-:W-:Y:S05]  /*88c0*/  RET.REL.NODEC R2 `(_ZN7cutlass13device_kernelINS_4gemm6kernel13GemmUniversalIN4cute5tupleIJiiiiEEENS1_10collective13CollectiveMmaINS1_35MainloopSm100TmaUmmaWarpSpecializedILi12ELi2ELi4ENS5_IJNS4_1CILi2EEENSA_ILi4EEENSA_ILi1EEEEEEEENS5_IJNSA_ILi64EEESG_NSA_ILi32EEEEEEfNS5_IJlSD_lEEEfSJ_NS4_8TiledMMAINS4_8MMA_AtomIJNS4_17SM100_MMA_TF32_SSINS_10tfloat32_tESN_fLi64ELi64ELNS4_4UMMA5MajorE0ELSP_0ELNSO_7ScaleInE0ELSQ_0EEEEEENS4_6LayoutINS5_IJSD_SD_SD_EEENS5_IJNSA_ILi0EEESV_SV_EEEEENS5_IJNS4_10UnderscoreESY_SY_EEEEENS4_23SM90_TMA_LOAD_MULTICASTENS4_14ComposedLayoutINS4_7SwizzleILi3ELi4ELi3EEENS4_18smem_ptr_flag_bitsILi32EEENST_INS5_IJNSA_ILi8EEESH_EEENS5_IJSH_SD_EEEEEEEvNS4_8identityES11_S1B_vS1C_EENS_8epilogue10collective18CollectiveEpilogueINS1E_23Sm100TmaWarpSpecializedILi3ELi2ELi16ELb1ELb0EEEJSI_NS5_IJNST_ISG_SD_EENST_ISH_SD_EEEEEfSJ_fSJ_NS1E_6fusion15FusionCallbacksIS1I_NS1M_17LinearCombinationIffffLNS_15FloatRoundStyleE2EEESI_S1L_JEEENS4_5SM1004TMEM4LOAD26SM100_TMEM_LOAD_16dp128b8xENS4_13SM90_TMA_LOADES1B_NS4_17SM75_U32x4_LDSM_NENS4_14SM90_TMA_STOREES1B_NS4_17SM90_U32x4_STSM_NENS4_39AutoVectorizingCopyWithAssumedAlignmentILi128EEEEEEvvEEEEvNT_6ParamsE) ;  /* 0xffffff7402cc7950 */ /* 0x000fea0003c3ffff */
        .weak           $__internal_1_$__cuda_sm10x_tcgen05_guardrail_trap_phase_invalid_during_alloc
        .type           $__internal_1_$__cuda_sm10x_tcgen05_guardrail_trap_phase_invalid_during_alloc,@function
        .size           $__internal_1_$__cuda_sm10x_tcgen05_guardrail_trap_phase_invalid_during_alloc,($__internal_2_$__cuda_sm10x_tcgen05_guardrail_trap_unallocated_columns_being_dealloced - $__internal_1_$__cuda_sm10x_tcgen05_guardrail_trap_phase_invalid_during_alloc)
$__internal_1_$__cuda_sm10x_tcgen05_guardrail_trap_phase_invalid_during_alloc:
[----:B------:R-:W-:Y:S05]  /*88d0*/  BPT.TRAP 0x1 ;  /* 0x000000040000795c */ /* 0x000fea0000300000 */
[----:B------:R-:W-:-:S04]  /*88e0*/  MOV R5, 0x0 ;  /* 0x0000000000057802 */ /* 0x000fc80000000f00 */
[----:B------:R-:W-:Y:S05]  /*88f0*/  RET.REL.NODEC R4 `(_ZN7cutlass13device_kernelINS_4gemm6kernel13GemmUniversalIN4cute5tupleIJiiiiEEENS1_10collective13CollectiveMmaINS1_35MainloopSm100TmaUmmaWarpSpecializedILi12ELi2ELi4ENS5_IJNS4_1CILi2EEENSA_ILi4EEENSA_ILi1EEEEEEEENS5_IJNSA_ILi64EEESG_NSA_ILi32EEEEEEfNS5_IJlSD_lEEEfSJ_NS4_8TiledMMAINS4_8MMA_AtomIJNS4_17SM100_MMA_TF32_SSINS_10tfloat32_tESN_fLi64ELi64ELNS4_4UMMA5MajorE0ELSP_0ELNSO_7ScaleInE0ELSQ_0EEEEEENS4_6LayoutINS5_IJSD_SD_SD_EEENS5_IJNSA_ILi0EEESV_SV_EEEEENS5_IJNS4_10UnderscoreESY_SY_EEEEENS4_23SM90_TMA_LOAD_MULTICASTENS4_14ComposedLayoutINS4_7SwizzleILi3ELi4ELi3EEENS4_18smem_ptr_flag_bitsILi32EEENST_INS5_IJNSA_ILi8EEESH_EEENS5_IJSH_SD_EEEEEEEvNS4_8identityES11_S1B_vS1C_EENS_8epilogue10collective18CollectiveEpilogueINS1E_23Sm100TmaWarpSpecializedILi3ELi2ELi16ELb1ELb0EEEJSI_NS5_IJNST_ISG_SD_EENST_ISH_SD_EEEEEfSJ_fSJ_NS1E_6fusion15FusionCallbacksIS1I_NS1M_17LinearCombinationIffffLNS_15FloatRoundStyleE2EEESI_S1L_JEEENS4_5SM1004TMEM4LOAD26SM100_TMEM_LOAD_16dp128b8xENS4_13SM90_TMA_LOADES1B_NS4_17SM75_U32x4_LDSM_NENS4_14SM90_TMA_STOREES1B_NS4_17SM90_U32x4_STSM_NENS4_39AutoVectorizingCopyWithAssumedAlignmentILi128EEEEEEvvEEEEvNT_6ParamsE) ;  /* 0xffffff7404c07950 */ /* 0x000fea0003c3ffff */
        .weak           $__internal_2_$__cuda_sm10x_tcgen05_guardrail_trap_unallocated_columns_being_dealloced
        .type           $__internal_2_$__cuda_sm10x_tcgen05_guardrail_trap_unallocated_columns_being_dealloced,@function
        .size           $__internal_2_$__cuda_sm10x_tcgen05_guardrail_trap_unallocated_columns_being_dealloced,(.L_x_186 - $__internal_2_$__cuda_sm10x_tcgen05_guardrail_trap_unallocated_columns_being_dealloced)
$__internal_2_$__cuda_sm10x_tcgen05_guardrail_trap_unallocated_columns_being_dealloced:
[----:B------:R-:W-:Y:S05]  /*8900*/  BPT.TRAP 0x1 ;  /* 0x000000040000795c */ /* 0x000fea0000300000 */
[----:B------:R-:W-:-:S04]  /*8910*/  HFMA2 R3, -RZ, RZ, 0, 0 ;  /* 0x00000000ff037431 */ /* 0x000fc800000001ff */
[----:B------:R-:W-:Y:S05]  /*8920*/  RET.REL.NODEC R2 `(_ZN7cutlass13device_kernelINS_4gemm6kernel13GemmUniversalIN4cute5tupleIJiiiiEEENS1_10collective13CollectiveMmaINS1_35MainloopSm100TmaUmmaWarpSpecializedILi12ELi2ELi4ENS5_IJNS4_1CILi2EEENSA_ILi4EEENSA_ILi1EEEEEEEENS5_IJNSA_ILi64EEESG_NSA_ILi32EEEEEEfNS5_IJlSD_lEEEfSJ_NS4_8TiledMMAINS4_8MMA_AtomIJNS4_17SM100_MMA_TF32_SSINS_10tfloat32_tESN_fLi64ELi64ELNS4_4UMMA5MajorE0ELSP_0ELNSO_7ScaleInE0ELSQ_0EEEEEENS4_6LayoutINS5_IJSD_SD_SD_EEENS5_IJNSA_ILi0EEESV_SV_EEEEENS5_IJNS4_10UnderscoreESY_SY_EEEEENS4_23SM90_TMA_LOAD_MULTICASTENS4_14ComposedLayoutINS4_7SwizzleILi3ELi4ELi3EEENS4_18smem_ptr_flag_bitsILi32EEENST_INS5_IJNSA_ILi8EEESH_EEENS5_IJSH_SD_EEEEEEEvNS4_8identityES11_S1B_vS1C_EENS_8epilogue10collective18CollectiveEpilogueINS1E_23Sm100TmaWarpSpecializedILi3ELi2ELi16ELb1ELb0EEEJSI_NS5_IJNST_ISG_SD_EENST_ISH_SD_EEEEEfSJ_fSJ_NS1E_6fusion15FusionCallbacksIS1I_NS1M_17LinearCombinationIffffLNS_15FloatRoundStyleE2EEESI_S1L_JEEENS4_5SM1004TMEM4LOAD26SM100_TMEM_LOAD_16dp128b8xENS4_13SM90_TMA_LOADES1B_NS4_17SM75_U32x4_LDSM_NENS4_14SM90_TMA_STOREES1B_NS4_17SM90_U32x4_STSM_NENS4_39AutoVectorizingCopyWithAssumedAlignmentILi128EEEEEEvvEEEEvNT_6ParamsE) ;  /* 0xffffff7402b47950 */ /* 0x000fea0003c3ffff */
.L_x_185:
[----:B------:R-:W-:-:S00]  /*8930*/  BRA `(.L_x_185) ;  /* 0xfffffffc00fc7947 */ /* 0x000fc0000383ffff */
[----:B------:R-:W-:-:S00]  /*8940*/  NOP ;  /* 0x0000000000007918 */ /* 0x000fc00000000000 */
        /* <DEDUP_REMOVED lines=11> */
.L_x_186:


//--------------------- .nv.global.init           --------------------------
	.section	.nv.global.init,"aw",@progbits
.nv.global.init:
	.type		$str$27,@object
	.size		$str$27,($str$28 - $str$27)
$str$27:
        /*0000*/ 	.byte	0x28, 0x61, 0x64, 0x64, 0x72, 0x65, 0x73, 0x73, 0x20, 0x26, 0x20, 0x6d, 0x61, 0x73, 0x6b, 0x29
        /*0010*/ 	.byte	0x20, 0x3d, 0x3d, 0x20, 0x30, 0x00
	.type		$str$28,@object
	.size		$str$28,($str$26 - $str$28)
$str$28:
        /*0016*/ 	.byte	0x2f, 0x74, 0x6d, 0x70, 0x2f, 0x63, 0x75, 0x74, 0x6c, 0x61, 0x73, 0x73, 0x5f, 0x73, 0x77, 0x65
        /*0026*/ 	.byte	0x65, 0x70, 0x5f, 0x73, 0x72, 0x63, 0x2f, 0x69, 0x6e, 0x63, 0x6c, 0x75, 0x64, 0x65, 0x2f, 0x63
        /*0036*/ 	.byte	0x75, 0x74, 0x65, 0x2f, 0x70, 0x6f, 0x69, 0x6e, 0x74, 0x65, 0x72, 0x5f, 0x66, 0x6c, 0x61, 0x67
        /*0046*/ 	.byte	0x67, 0x65, 0x64, 0x2e, 0x68, 0x70, 0x70, 0x00
	.type		$str$26,@object
	.size		$str$26,($str$25 - $str$26)
$str$26:
        /*004e*/ 	.byte	0x2f, 0x74, 0x6d, 0x70, 0x2f, 0x63, 0x75, 0x74, 0x6c, 0x61, 0x73, 0x73, 0x5f, 0x73, 0x77, 0x65
        /*005e*/ 	.byte	0x65, 0x70, 0x5f, 0x73, 0x72, 0x63, 0x2f, 0x69, 0x6e, 0x63, 0x6c, 0x75, 0x64, 0x65, 0x2f, 0x63
        /*006e*/ 	.byte	0x75, 0x74, 0x65, 0x2f, 0x61, 0x74, 0x6f, 0x6d, 0x2f, 0x63, 0x6f, 0x70, 0x79, 0x5f, 0x74, 0x72
        /*007e*/ 	.byte	0x61, 0x69, 0x74, 0x73, 0x5f, 0x73, 0x6d, 0x31, 0x30, 0x30, 0x2e, 0x68, 0x70, 0x70, 0x00
	.type		$str$25,@object
	.size		$str$25,(__unnamed_1 - $str$25)
$str$25:
        /*008d*/ 	.byte	0x28, 0x28, 0x75, 0x69, 0x6e, 0x74, 0x33, 0x32, 0x5f, 0x74, 0x28, 0x74, 0x68, 0x72, 0x65, 0x61
        /*009d*/ 	.byte	0x64, 0x49, 0x64, 0x78, 0x2e, 0x78, 0x29, 0x20, 0x2f, 0x20, 0x33, 0x32, 0x29, 0x20, 0x25, 0x20
        /*00ad*/ 	.byte	0x34, 0x29, 0x20, 0x3d, 0x3d, 0x20, 0x28, 0x28, 0x28, 0x74, 0x6d, 0x65, 0x6d, 0x5f, 0x61, 0x64
        /*00bd*/ 	.byte	0x64, 0x72, 0x20, 0x3e, 0x3e, 0x20, 0x31, 0x36, 0x29, 0x20, 0x2f, 0x20, 0x33, 0x32, 0x29, 0x20
        /*00cd*/ 	.byte	0x25, 0x20, 0x34, 0x29, 0x00
	.type		__unnamed_1,@object
	.size		__unnamed_1,(__unnamed_2 - __unnamed_1)
__unnamed_1:
        /*00d2*/ 	.byte	0x61, 0x75, 0x74, 0x6f, 0x20, 0x63, 0x75, 0x74, 0x65, 0x3a, 0x3a, 0x61, 0x73, 0x5f, 0x70, 0x6f
        /* <DEDUP_REMOVED lines=23> */
        /*0252*/ 	.byte	0x3c, 0x32, 0x30, 0x34, 0x38, 0x3e, 0x3e, 0x3e, 0x3e, 0x5d, 0x00
	.type		__unnamed_2,@object
	.size		__unnamed_2,(.L_2 - __unnamed_2)
__unnamed_2:
        /* <DEDUP_REMOVED lines=45> */
        /*052d*/ 	.byte	0x3e, 0x3e, 0x3e, 0x5d, 0x00
.L_2:


//--------------------- .nv.shared._ZN7cutlass13device_kernelINS_4gemm6kernel13GemmUniversalIN4cute5tupleIJiiiiEEENS1_10collective13CollectiveMmaINS1_35MainloopSm100TmaUmmaWarpSpecializedILi12ELi2ELi4ENS5_IJNS4_1CILi2EEENSA_ILi4EEENSA_ILi1EEEEEEEENS5_IJNSA_ILi64EEESG_NSA_ILi32EEEEEEfNS5_IJlSD_lEEEfSJ_NS4_8TiledMMAINS4_8MMA_AtomIJNS4_17SM100_MMA_TF32_SSINS_10tfloat32_tESN_fLi64ELi64ELNS4_4UMMA5MajorE0ELSP_0ELNSO_7ScaleInE0ELSQ_0EEEEEENS4_6LayoutINS5_IJSD_SD_SD_EEENS5_IJNSA_ILi0EEESV_SV_EEEEENS5_IJNS4_10UnderscoreESY_SY_EEEEENS4_23SM90_TMA_LOAD_MULTICASTENS4_14ComposedLayoutINS4_7SwizzleILi3ELi4ELi3EEENS4_18smem_ptr_flag_bitsILi32EEENST_INS5_IJNSA_ILi8EEESH_EEENS5_IJSH_SD_EEEEEEEvNS4_8identityES11_S1B_vS1C_EENS_8epilogue10collective18CollectiveEpilogueINS1E_23Sm100TmaWarpSpecializedILi3ELi2ELi16ELb1ELb0EEEJSI_NS5_IJNST_ISG_SD_EENST_ISH_SD_EEEEEfSJ_fSJ_NS1E_6fusion15FusionCallbacksIS1I_NS1M_17LinearCombinationIffffLNS_15FloatRoundStyleE2EEESI_S1L_JEEENS4_5SM1004TMEM4LOAD26SM100_TMEM_LOAD_16dp128b8xENS4_13SM90_TMA_LOADES1B_NS4_17SM75_U32x4_LDSM_NENS4_14SM90_TMA_STOREES1B_NS4_17SM90_U32x4_STSM_NENS4_39AutoVectorizingCopyWithAssumedAlignmentILi128EEEEEEvvEEEEvNT_6ParamsE --------------------------
	.section	.nv.shared._ZN7cutlass13device_kernelINS_4gemm6kernel13GemmUniversalIN4cute5tupleIJiiiiEEENS1_10collective13CollectiveMmaINS1_35MainloopSm100TmaUmmaWarpSpecializedILi12ELi2ELi4ENS5_IJNS4_1CILi2EEENSA_ILi4EEENSA_ILi1EEEEEEEENS5_IJNSA_ILi64EEESG_NSA_ILi32EEEEEEfNS5_IJlSD_lEEEfSJ_NS4_8TiledMMAINS4_8MMA_AtomIJNS4_17SM100_MMA_TF32_SSINS_10tfloat32_tESN_fLi64ELi64ELNS4_4UMMA5MajorE0ELSP_0ELNSO_7ScaleInE0ELSQ_0EEEEEENS4_6LayoutINS5_IJSD_SD_SD_EEENS5_IJNSA_ILi0EEESV_SV_EEEEENS5_IJNS4_10UnderscoreESY_SY_EEEEENS4_23SM90_TMA_LOAD_MULTICASTENS4_14ComposedLayoutINS4_7SwizzleILi3ELi4ELi3EEENS4_18smem_ptr_flag_bitsILi32EEENST_INS5_IJNSA_ILi8EEESH_EEENS5_IJSH_SD_EEEEEEEvNS4_8identityES11_S1B_vS1C_EENS_8epilogue10collective18CollectiveEpilogueINS1E_23Sm100TmaWarpSpecializedILi3ELi2ELi16ELb1ELb0EEEJSI_NS5_IJNST_ISG_SD_EENST_ISH_SD_EEEEEfSJ_fSJ_NS1E_6fusion15FusionCallbacksIS1I_NS1M_17LinearCombinationIffffLNS_15FloatRoundStyleE2EEESI_S1L_JEEENS4_5SM1004TMEM4LOAD26SM100_TMEM_LOAD_16dp128b8xENS4_13SM90_TMA_LOADES1B_NS4_17SM75_U32x4_LDSM_NENS4_14SM90_TMA_STOREES1B_NS4_17SM90_U32x4_STSM_NENS4_39AutoVectorizingCopyWithAssumedAlignmentILi128EEEEEEvvEEEEvNT_6ParamsE,"aw",@nobits
	.sectionflags	@""
	.align	16
	.zero		1024


//--------------------- .nv.shared.reserved.0     --------------------------
	.section	.nv.shared.reserved.0,"aw",@nobits
	.weak		__nv_reservedSMEM_offset_0_alias
	.size		__nv_reservedSMEM_offset_0_alias, 0, 64
	.other		__nv_reservedSMEM_offset_0_alias,@"STO_CUDA_RESERVED_SHARED STV_DEFAULT"
__nv_reservedSMEM_offset_0_alias:
	.zero		0
.nv.shared.reserved.0:
	.zero		64
	.weak		__nv_reservedSMEM_tcgen05_partition
	.type		__nv_reservedSMEM_tcgen05_partition,@object
	.size		__nv_reservedSMEM_tcgen05_partition,(.L_0 - __nv_reservedSMEM_tcgen05_partition)
__nv_reservedSMEM_tcgen05_partition:
	.zero		32
.L_0:


//--------------------- .nv.global                --------------------------
	.section	.nv.global,"aw",@nobits
.nv.global:
	.type		_ZN40_INTERNAL_0c702f75_4_k_cu_5a1ddaec_223224cute1_E,@object
	.size		_ZN40_INTERNAL_0c702f75_4_k_cu_5a1ddaec_223224cute1_E,(_ZN40_INTERNAL_0c702f75_4_k_cu_5a1ddaec_223224cuda3std3__45__cpo6cbeginE - _ZN40_INTERNAL_0c702f75_4_k_cu_5a1ddaec_223224cute1_E)
_ZN40_INTERNAL_0c702f75_4_k_cu_5a1ddaec_223224cute1_E:
	.zero		1
	.type		_ZN40_INTERNAL_0c702f75_4_k_cu_5a1ddaec_223224cuda3std3__45__cpo6cbeginE,@object
	.size		_ZN40_INTERNAL_0c702f75_4_k_cu_5a1ddaec_223224cuda3std3__45__cpo6cbeginE,(_ZN40_INTERNAL_0c702f75_4_k_cu_5a1ddaec_223224cuda3std3__48in_placeE - _ZN40_INTERNAL_0c702f75_4_k_cu_5a1ddaec_223224cuda3std3__45__cpo6cbeginE)
_ZN40_INTERNAL_0c702f75_4_k_cu_5a1ddaec_223224cuda3std3__45__cpo6cbeginE:
	.zero		1
	.type		_ZN40_INTERNAL_0c702f75_4_k_cu_5a1ddaec_223224cuda3std3__48in_placeE,@object
	.size		_ZN40_INTERNAL_0c702f75_4_k_cu_5a1ddaec_223224cuda3std3__48in_placeE,(_ZN40_INTERNAL_0c702f75_4_k_cu_5a1ddaec_223224cuda3std6ranges3__45__cpo9iter_moveE - _ZN40_INTERNAL_0c702f75_4_k_cu_5a1ddaec_223224cuda3std3__48in_placeE)
_ZN40_INTERNAL_0c702f75_4_k_cu_5a1ddaec_223224cuda3std3__48in_placeE:
	.zero		1
	.type		_ZN40_INTERNAL_0c702f75_4_k_cu_5a1ddaec_223224cuda3std6ranges3__45__cpo9iter_moveE,@object
	.size		_ZN40_INTERNAL_0c702f75_4_k_cu_5a1ddaec_223224cuda3std6ranges3__45__cpo9iter_moveE,(_ZN40_INTERNAL_0c702f75_4_k_cu_5a1ddaec_223224cuda3std3__45__cpo5beginE - _ZN40_INTERNAL_0c702f75_4_k_cu_5a1ddaec_223224cuda3std6ranges3__45__cpo9iter_moveE)
_ZN40_INTERNAL_0c702f75_4_k_cu_5a1ddaec_223224cuda3std6ranges3__45__cpo9iter_moveE:
	.zero		1
	.type		_ZN40_INTERNAL_0c702f75_4_k_cu_5a1ddaec_223224cuda3std3__45__cpo5beginE,@object
	.size		_ZN40_INTERNAL_0c702f75_4_k_cu_5a1ddaec_223224cuda3std3__45__cpo5beginE,(_ZN40_INTERNAL_0c702f75_4_k_cu_5a1ddaec_223224cuda3std3__442_GLOBAL__N__0c702f75_4_k_cu_5a1ddaec_223226ignoreE - _ZN40_INTERNAL_0c702f75_4_k_cu_5a1ddaec_223224cuda3std3__45__cpo5beginE)
_ZN40_INTERNAL_0c702f75_4_k_cu_5a1ddaec_223224cuda3std3__45__cpo5beginE:
	.zero		1
	.type		_ZN40_INTERNAL_0c702f75_4_k_cu_5a1ddaec_223224cuda3std3__442_GLOBAL__N__0c702f75_4_k_cu_5a1ddaec_223226ignoreE,@object
	.size		_ZN40_INTERNAL_0c702f75_4_k_cu_5a1ddaec_223224cuda3std3__442_GLOBAL__N__0c702f75_4_k_cu_5a1ddaec_223226ignoreE,(_ZN40_INTERNAL_0c702f75_4_k_cu_5a1ddaec_223224cute7productE - _ZN40_INTERNAL_0c702f75_4_k_cu_5a1ddaec_223224cuda3std3__442_GLOBAL__N__0c702f75_4_k_cu_5a1ddaec_223226ignoreE)
_ZN40_INTERNAL_0c702f75_4_k_cu_5a1ddaec_223224cuda3std3__442_GLOBAL__N__0c702f75_4_k_cu_5a1ddaec_223226ignoreE:
	.zero		1
	.type		_ZN40_INTERNAL_0c702f75_4_k_cu_5a1ddaec_223224cute7productE,@object
	.size		_ZN40_INTERNAL_0c702f75_4_k_cu_5a1ddaec_223224cute7productE,(_ZN40_INTERNAL_0c702f75_4_k_cu_5a1ddaec_223224cuda3std3__45__cpo3endE - _ZN40_INTERNAL_0c702f75_4_k_cu_5a1ddaec_223224cute7productE)
_ZN40_INTERNAL_0c702f75_4_k_cu_5a1ddaec_223224cute7productE:
	.zero		1
	.type		_ZN40_INTERNAL_0c702f75_4_k_cu_5a1ddaec_223224cuda3std3__45__cpo3endE,@object
	.size		_ZN40_INTERNAL_0c702f75_4_k_cu_5a1ddaec_223224cuda3std3__45__cpo3endE,(_ZN40_INTERNAL_0c702f75_4_k_cu_5a1ddaec_223224cuda3std3__419piecewise_constructE - _ZN40_INTERNAL_0c702f75_4_k_cu_5a1ddaec_223224cuda3std3__45__cpo3endE)
_ZN40_INTERNAL_0c702f75_4_k_cu_5a1ddaec_223224cuda3std3__45__cpo3endE:
	.zero		1
	.type		_ZN40_INTERNAL_0c702f75_4_k_cu_5a1ddaec_223224cuda3std3__419piecewise_constructE,@object
	.size		_ZN40_INTERNAL_0c702f75_4_k_cu_5a1ddaec_223224cuda3std3__419piecewise_constructE,(_ZN40_INTERNAL_0c702f75_4_k_cu_5a1ddaec_223224cuda3std3__45__cpo4cendE - _ZN40_INTERNAL_0c702f75_4_k_cu_5a1ddaec_223224cuda3std3__419piecewise_constructE)
_ZN40_INTERNAL_0c702f75_4_k_cu_5a1ddaec_223224cuda3std3__419piecewise_constructE:
	.zero		1
	.type		_ZN40_INTERNAL_0c702f75_4_k_cu_5a1ddaec_223224cuda3std3__45__cpo4cendE,@object
	.size		_ZN40_INTERNAL_0c702f75_4_k_cu_5a1ddaec_223224cuda3std3__45__cpo4cendE,(_ZN40_INTERNAL_0c702f75_4_k_cu_5a1ddaec_223224cuda3std6ranges3__45__cpo4swapE - _ZN40_INTERNAL_0c702f75_4_k_cu_5a1ddaec_223224cuda3std3__45__cpo4cendE)
_ZN40_INTERNAL_0c702f75_4_k_cu_5a1ddaec_223224cuda3std3__45__cpo4cendE:
	.zero		1
	.type		_ZN40_INTERNAL_0c702f75_4_k_cu_5a1ddaec_223224cuda3std6ranges3__45__cpo4swapE,@object
	.size		_ZN40_INTERNAL_0c702f75_4_k_cu_5a1ddaec_223224cuda3std6ranges3__45__cpo4swapE,(.L_10 - _ZN40_INTERNAL_0c702f75_4_k_cu_5a1ddaec_223224cuda3std6ranges3__45__cpo4swapE)
_ZN40_INTERNAL_0c702f75_4_k_cu_5a1ddaec_223224cuda3std6ranges3__45__cpo4swapE:
	.zero		1
.L_10:


//--------------------- .nv.constant0._ZN7cutlass13device_kernelINS_4gemm6kernel13GemmUniversalIN4cute5tupleIJiiiiEEENS1_10collective13CollectiveMmaINS1_35MainloopSm100TmaUmmaWarpSpecializedILi12ELi2ELi4ENS5_IJNS4_1CILi2EEENSA_ILi4EEENSA_ILi1EEEEEEEENS5_IJNSA_ILi64EEESG_NSA_ILi32EEEEEEfNS5_IJlSD_lEEEfSJ_NS4_8TiledMMAINS4_8MMA_AtomIJNS4_17SM100_MMA_TF32_SSINS_10tfloat32_tESN_fLi64ELi64ELNS4_4UMMA5MajorE0ELSP_0ELNSO_7ScaleInE0ELSQ_0EEEEEENS4_6LayoutINS5_IJSD_SD_SD_EEENS5_IJNSA_ILi0EEESV_SV_EEEEENS5_IJNS4_10UnderscoreESY_SY_EEEEENS4_23SM90_TMA_LOAD_MULTICASTENS4_14ComposedLayoutINS4_7SwizzleILi3ELi4ELi3EEENS4_18smem_ptr_flag_bitsILi32EEENST_INS5_IJNSA_ILi8EEESH_EEENS5_IJSH_SD_EEEEEEEvNS4_8identityES11_S1B_vS1C_EENS_8epilogue10collective18CollectiveEpilogueINS1E_23Sm100TmaWarpSpecializedILi3ELi2ELi16ELb1ELb0EEEJSI_NS5_IJNST_ISG_SD_EENST_ISH_SD_EEEEEfSJ_fSJ_NS1E_6fusion15FusionCallbacksIS1I_NS1M_17LinearCombinationIffffLNS_15FloatRoundStyleE2EEESI_S1L_JEEENS4_5SM1004TMEM4LOAD26SM100_TMEM_LOAD_16dp128b8xENS4_13SM90_TMA_LOADES1B_NS4_17SM75_U32x4_LDSM_NENS4_14SM90_TMA_STOREES1B_NS4_17SM90_U32x4_STSM_NENS4_39AutoVectorizingCopyWithAssumedAlignmentILi128EEEEEEvvEEEEvNT_6ParamsE --------------------------
	.section	.nv.constant0._ZN7cutlass13device_kernelINS_4gemm6kernel13GemmUniversalIN4cute5tupleIJiiiiEEENS1_10collective13CollectiveMmaINS1_35MainloopSm100TmaUmmaWarpSpecializedILi12ELi2ELi4ENS5_IJNS4_1CILi2EEENSA_ILi4EEENSA_ILi1EEEEEEEENS5_IJNSA_ILi64EEESG_NSA_ILi32EEEEEEfNS5_IJlSD_lEEEfSJ_NS4_8TiledMMAINS4_8MMA_AtomIJNS4_17SM100_MMA_TF32_SSINS_10tfloat32_tESN_fLi64ELi64ELNS4_4UMMA5MajorE0ELSP_0ELNSO_7ScaleInE0ELSQ_0EEEEEENS4_6LayoutINS5_IJSD_SD_SD_EEENS5_IJNSA_ILi0EEESV_SV_EEEEENS5_IJNS4_10UnderscoreESY_SY_EEEEENS4_23SM90_TMA_LOAD_MULTICASTENS4_14ComposedLayoutINS4_7SwizzleILi3ELi4ELi3EEENS4_18smem_ptr_flag_bitsILi32EEENST_INS5_IJNSA_ILi8EEESH_EEENS5_IJSH_SD_EEEEEEEvNS4_8identityES11_S1B_vS1C_EENS_8epilogue10collective18CollectiveEpilogueINS1E_23Sm100TmaWarpSpecializedILi3ELi2ELi16ELb1ELb0EEEJSI_NS5_IJNST_ISG_SD_EENST_ISH_SD_EEEEEfSJ_fSJ_NS1E_6fusion15FusionCallbacksIS1I_NS1M_17LinearCombinationIffffLNS_15FloatRoundStyleE2EEESI_S1L_JEEENS4_5SM1004TMEM4LOAD26SM100_TMEM_LOAD_16dp128b8xENS4_13SM90_TMA_LOADES1B_NS4_17SM75_U32x4_LDSM_NENS4_14SM90_TMA_STOREES1B_NS4_17SM90_U32x4_STSM_NENS4_39AutoVectorizingCopyWithAssumedAlignmentILi128EEEEEEvvEEEEvNT_6ParamsE,"a",@progbits
	.sectionflags	@""
	.align	4
.nv.constant0._ZN7cutlass13device_kernelINS_4gemm6kernel13GemmUniversalIN4cute5tupleIJiiiiEEENS1_10collective13CollectiveMmaINS1_35MainloopSm100TmaUmmaWarpSpecializedILi12ELi2ELi4ENS5_IJNS4_1CILi2EEENSA_ILi4EEENSA_ILi1EEEEEEEENS5_IJNSA_ILi64EEESG_NSA_ILi32EEEEEEfNS5_IJlSD_lEEEfSJ_NS4_8TiledMMAINS4_8MMA_AtomIJNS4_17SM100_MMA_TF32_SSINS_10tfloat32_tESN_fLi64ELi64ELNS4_4UMMA5MajorE0ELSP_0ELNSO_7ScaleInE0ELSQ_0EEEEEENS4_6LayoutINS5_IJSD_SD_SD_EEENS5_IJNSA_ILi0EEESV_SV_EEEEENS5_IJNS4_10UnderscoreESY_SY_EEEEENS4_23SM90_TMA_LOAD_MULTICASTENS4_14ComposedLayoutINS4_7SwizzleILi3ELi4ELi3EEENS4_18smem_ptr_flag_bitsILi32EEENST_INS5_IJNSA_ILi8EEESH_EEENS5_IJSH_SD_EEEEEEEvNS4_8identityES11_S1B_vS1C_EENS_8epilogue10collective18CollectiveEpilogueINS1E_23Sm100TmaWarpSpecializedILi3ELi2ELi16ELb1ELb0EEEJSI_NS5_IJNST_ISG_SD_EENST_ISH_SD_EEEEEfSJ_fSJ_NS1E_6fusion15FusionCallbacksIS1I_NS1M_17LinearCombinationIffffLNS_15FloatRoundStyleE2EEESI_S1L_JEEENS4_5SM1004TMEM4LOAD26SM100_TMEM_LOAD_16dp128b8xENS4_13SM90_TMA_LOADES1B_NS4_17SM75_U32x4_LDSM_NENS4_14SM90_TMA_STOREES1B_NS4_17SM90_U32x4_STSM_NENS4_39AutoVectorizingCopyWithAssumedAlignmentILi128EEEEEEvvEEEEvNT_6ParamsE:
	.zero		2944


//--------------------- SYMBOLS --------------------------

	.type		.nv.reservedSmem.offset0,@object
	.size		.nv.reservedSmem.offset0,0x4
	.type		.nv.reservedSmem.cap,@object
	.size		.nv.reservedSmem.cap,0x4
	.type		__assertfail,@function
